//
// Generated by NVIDIA NVVM Compiler
//
// Compiler Build ID: CL-36424714
// Cuda compilation tools, release 13.0, V13.0.88
// Based on NVVM 20.0.0
//

.version 9.0
.target sm_100
.address_size 64

	// .globl	_Z17compute_distancesPfiiS_iiiS_
// _ZZ17compute_distancesPfiiS_iiiS_E8shared_A has been demoted
// _ZZ17compute_distancesPfiiS_iiiS_E8shared_B has been demoted
// _ZZ17compute_distancesPfiiS_iiiS_E7begin_A has been demoted
// _ZZ17compute_distancesPfiiS_iiiS_E7begin_B has been demoted
// _ZZ17compute_distancesPfiiS_iiiS_E6step_A has been demoted
// _ZZ17compute_distancesPfiiS_iiiS_E6step_B has been demoted
// _ZZ17compute_distancesPfiiS_iiiS_E5end_A has been demoted
// _ZZ25add_reference_points_normPfiiiS_E10shared_vec has been demoted

.visible .entry _Z17compute_distancesPfiiS_iiiS_(
	.param .u64 .ptr .align 1 _Z17compute_distancesPfiiS_iiiS__param_0,
	.param .u32 _Z17compute_distancesPfiiS_iiiS__param_1,
	.param .u32 _Z17compute_distancesPfiiS_iiiS__param_2,
	.param .u64 .ptr .align 1 _Z17compute_distancesPfiiS_iiiS__param_3,
	.param .u32 _Z17compute_distancesPfiiS_iiiS__param_4,
	.param .u32 _Z17compute_distancesPfiiS_iiiS__param_5,
	.param .u32 _Z17compute_distancesPfiiS_iiiS__param_6,
	.param .u64 .ptr .align 1 _Z17compute_distancesPfiiS_iiiS__param_7
)
{
	.reg .pred 	%p<13>;
	.reg .b32 	%r<50>;
	.reg .b32 	%f<83>;
	.reg .b64 	%rd<13>;
	// demoted variable
	.shared .align 4 .b8 _ZZ17compute_distancesPfiiS_iiiS_E8shared_A[1024];
	// demoted variable
	.shared .align 4 .b8 _ZZ17compute_distancesPfiiS_iiiS_E8shared_B[1024];
	// demoted variable
	.shared .align 4 .u32 _ZZ17compute_distancesPfiiS_iiiS_E7begin_A;
	// demoted variable
	.shared .align 4 .u32 _ZZ17compute_distancesPfiiS_iiiS_E7begin_B;
	// demoted variable
	.shared .align 4 .u32 _ZZ17compute_distancesPfiiS_iiiS_E6step_A;
	// demoted variable
	.shared .align 4 .u32 _ZZ17compute_distancesPfiiS_iiiS_E6step_B;
	// demoted variable
	.shared .align 4 .u32 _ZZ17compute_distancesPfiiS_iiiS_E5end_A;
	ld.param.u64 	%rd3, [_Z17compute_distancesPfiiS_iiiS__param_0];
	ld.param.u32 	%r18, [_Z17compute_distancesPfiiS_iiiS__param_1];
	ld.param.u32 	%r19, [_Z17compute_distancesPfiiS_iiiS__param_2];
	ld.param.u64 	%rd4, [_Z17compute_distancesPfiiS_iiiS__param_3];
	ld.param.u32 	%r20, [_Z17compute_distancesPfiiS_iiiS__param_4];
	ld.param.u32 	%r21, [_Z17compute_distancesPfiiS_iiiS__param_5];
	ld.param.u32 	%r22, [_Z17compute_distancesPfiiS_iiiS__param_6];
	ld.param.u64 	%rd5, [_Z17compute_distancesPfiiS_iiiS__param_7];
	mov.u32 	%r1, %tid.x;
	mov.u32 	%r2, %tid.y;
	mov.u32 	%r23, %ctaid.y;
	shl.b32 	%r49, %r23, 4;
	st.shared.u32 	[_ZZ17compute_distancesPfiiS_iiiS_E7begin_A], %r49;
	mov.u32 	%r24, %ctaid.x;
	shl.b32 	%r48, %r24, 4;
	st.shared.u32 	[_ZZ17compute_distancesPfiiS_iiiS_E7begin_B], %r48;
	shl.b32 	%r25, %r19, 4;
	st.shared.u32 	[_ZZ17compute_distancesPfiiS_iiiS_E6step_A], %r25;
	shl.b32 	%r26, %r21, 4;
	st.shared.u32 	[_ZZ17compute_distancesPfiiS_iiiS_E6step_B], %r26;
	add.s32 	%r27, %r22, -1;
	mul.lo.s32 	%r28, %r27, %r19;
	add.s32 	%r29, %r49, %r28;
	st.shared.u32 	[_ZZ17compute_distancesPfiiS_iiiS_E5end_A], %r29;
	add.s32 	%r5, %r48, %r1;
	add.s32 	%r6, %r49, %r2;
	setp.lt.s32 	%p2, %r28, 0;
	mov.f32 	%f81, 0f00000000;
	@%p2 bra 	$L__BB0_11;
	setp.lt.s32 	%p3, %r6, %r18;
	setp.lt.s32 	%p4, %r5, %r20;
	shl.b32 	%r30, %r2, 6;
	mov.u32 	%r31, _ZZ17compute_distancesPfiiS_iiiS_E8shared_A;
	add.s32 	%r32, %r31, %r30;
	shl.b32 	%r33, %r1, 2;
	add.s32 	%r7, %r32, %r33;
	mov.u32 	%r34, _ZZ17compute_distancesPfiiS_iiiS_E8shared_B;
	add.s32 	%r12, %r34, %r33;
	add.s32 	%r8, %r12, %r30;
	mad.lo.s32 	%r9, %r19, %r2, %r1;
	mad.lo.s32 	%r10, %r21, %r2, %r1;
	and.pred  	%p1, %p3, %p4;
	mad.lo.s32 	%r11, %r2, -60, %r32;
	add.s32 	%r13, %r49, %r1;
	cvta.to.global.u64 	%rd1, %rd3;
	cvta.to.global.u64 	%rd2, %rd4;
	mov.f32 	%f81, 0f00000000;
	not.pred 	%p8, %p1;
$L__BB0_2:
	div.s32 	%r35, %r49, %r19;
	add.s32 	%r36, %r35, %r2;
	setp.ge.s32 	%p5, %r36, %r22;
	mov.f32 	%f80, 0f00000000;
	@%p5 bra 	$L__BB0_7;
	setp.ge.s32 	%p6, %r13, %r18;
	mov.f32 	%f79, 0f00000000;
	@%p6 bra 	$L__BB0_5;
	add.s32 	%r38, %r9, %r49;
	mul.wide.s32 	%rd6, %r38, 4;
	add.s64 	%rd7, %rd1, %rd6;
	ld.global.f32 	%f79, [%rd7];
$L__BB0_5:
	setp.ge.s32 	%p7, %r5, %r20;
	st.shared.f32 	[%r7], %f79;
	@%p7 bra 	$L__BB0_8;
	add.s32 	%r39, %r10, %r48;
	mul.wide.s32 	%rd8, %r39, 4;
	add.s64 	%rd9, %rd2, %rd8;
	ld.global.f32 	%f80, [%rd9];
	bra.uni 	$L__BB0_8;
$L__BB0_7:
	mov.b32 	%r37, 0;
	st.shared.u32 	[%r7], %r37;
$L__BB0_8:
	st.shared.f32 	[%r8], %f80;
	bar.sync 	0;
	@%p8 bra 	$L__BB0_10;
	ld.shared.f32 	%f14, [%r11];
	ld.shared.f32 	%f15, [%r12];
	sub.f32 	%f16, %f14, %f15;
	fma.rn.f32 	%f17, %f16, %f16, %f81;
	ld.shared.f32 	%f18, [%r11+64];
	ld.shared.f32 	%f19, [%r12+64];
	sub.f32 	%f20, %f18, %f19;
	fma.rn.f32 	%f21, %f20, %f20, %f17;
	ld.shared.f32 	%f22, [%r11+128];
	ld.shared.f32 	%f23, [%r12+128];
	sub.f32 	%f24, %f22, %f23;
	fma.rn.f32 	%f25, %f24, %f24, %f21;
	ld.shared.f32 	%f26, [%r11+192];
	ld.shared.f32 	%f27, [%r12+192];
	sub.f32 	%f28, %f26, %f27;
	fma.rn.f32 	%f29, %f28, %f28, %f25;
	ld.shared.f32 	%f30, [%r11+256];
	ld.shared.f32 	%f31, [%r12+256];
	sub.f32 	%f32, %f30, %f31;
	fma.rn.f32 	%f33, %f32, %f32, %f29;
	ld.shared.f32 	%f34, [%r11+320];
	ld.shared.f32 	%f35, [%r12+320];
	sub.f32 	%f36, %f34, %f35;
	fma.rn.f32 	%f37, %f36, %f36, %f33;
	ld.shared.f32 	%f38, [%r11+384];
	ld.shared.f32 	%f39, [%r12+384];
	sub.f32 	%f40, %f38, %f39;
	fma.rn.f32 	%f41, %f40, %f40, %f37;
	ld.shared.f32 	%f42, [%r11+448];
	ld.shared.f32 	%f43, [%r12+448];
	sub.f32 	%f44, %f42, %f43;
	fma.rn.f32 	%f45, %f44, %f44, %f41;
	ld.shared.f32 	%f46, [%r11+512];
	ld.shared.f32 	%f47, [%r12+512];
	sub.f32 	%f48, %f46, %f47;
	fma.rn.f32 	%f49, %f48, %f48, %f45;
	ld.shared.f32 	%f50, [%r11+576];
	ld.shared.f32 	%f51, [%r12+576];
	sub.f32 	%f52, %f50, %f51;
	fma.rn.f32 	%f53, %f52, %f52, %f49;
	ld.shared.f32 	%f54, [%r11+640];
	ld.shared.f32 	%f55, [%r12+640];
	sub.f32 	%f56, %f54, %f55;
	fma.rn.f32 	%f57, %f56, %f56, %f53;
	ld.shared.f32 	%f58, [%r11+704];
	ld.shared.f32 	%f59, [%r12+704];
	sub.f32 	%f60, %f58, %f59;
	fma.rn.f32 	%f61, %f60, %f60, %f57;
	ld.shared.f32 	%f62, [%r11+768];
	ld.shared.f32 	%f63, [%r12+768];
	sub.f32 	%f64, %f62, %f63;
	fma.rn.f32 	%f65, %f64, %f64, %f61;
	ld.shared.f32 	%f66, [%r11+832];
	ld.shared.f32 	%f67, [%r12+832];
	sub.f32 	%f68, %f66, %f67;
	fma.rn.f32 	%f69, %f68, %f68, %f65;
	ld.shared.f32 	%f70, [%r11+896];
	ld.shared.f32 	%f71, [%r12+896];
	sub.f32 	%f72, %f70, %f71;
	fma.rn.f32 	%f73, %f72, %f72, %f69;
	ld.shared.f32 	%f74, [%r11+960];
	ld.shared.f32 	%f75, [%r12+960];
	sub.f32 	%f76, %f74, %f75;
	fma.rn.f32 	%f81, %f76, %f76, %f73;
$L__BB0_10:
	bar.sync 	0;
	ld.shared.u32 	%r40, [_ZZ17compute_distancesPfiiS_iiiS_E6step_A];
	add.s32 	%r49, %r40, %r49;
	ld.shared.u32 	%r41, [_ZZ17compute_distancesPfiiS_iiiS_E6step_B];
	add.s32 	%r48, %r41, %r48;
	ld.shared.u32 	%r42, [_ZZ17compute_distancesPfiiS_iiiS_E5end_A];
	setp.le.s32 	%p9, %r49, %r42;
	@%p9 bra 	$L__BB0_2;
$L__BB0_11:
	setp.ge.s32 	%p10, %r6, %r18;
	setp.ge.s32 	%p11, %r5, %r20;
	or.pred  	%p12, %p10, %p11;
	@%p12 bra 	$L__BB0_13;
	ld.shared.u32 	%r43, [_ZZ17compute_distancesPfiiS_iiiS_E7begin_A];
	add.s32 	%r44, %r43, %r2;
	ld.shared.u32 	%r45, [_ZZ17compute_distancesPfiiS_iiiS_E7begin_B];
	add.s32 	%r46, %r45, %r1;
	mad.lo.s32 	%r47, %r44, %r21, %r46;
	cvta.to.global.u64 	%rd10, %rd5;
	mul.wide.s32 	%rd11, %r47, 4;
	add.s64 	%rd12, %rd10, %rd11;
	st.global.f32 	[%rd12], %f81;
$L__BB0_13:
	ret;

}
	// .globl	_Z24compute_distance_textureyiPfiiiS_
.visible .entry _Z24compute_distance_textureyiPfiiiS_(
	.param .u64 _Z24compute_distance_textureyiPfiiiS__param_0,
	.param .u32 _Z24compute_distance_textureyiPfiiiS__param_1,
	.param .u64 .ptr .align 1 _Z24compute_distance_textureyiPfiiiS__param_2,
	.param .u32 _Z24compute_distance_textureyiPfiiiS__param_3,
	.param .u32 _Z24compute_distance_textureyiPfiiiS__param_4,
	.param .u32 _Z24compute_distance_textureyiPfiiiS__param_5,
	.param .u64 .ptr .align 1 _Z24compute_distance_textureyiPfiiiS__param_6
)
{
	.reg .pred 	%p<13>;
	.reg .b32 	%r<87>;
	.reg .b32 	%f<144>;
	.reg .b64 	%rd<38>;

	ld.param.u64 	%rd2, [_Z24compute_distance_textureyiPfiiiS__param_0];
	ld.param.u32 	%r41, [_Z24compute_distance_textureyiPfiiiS__param_1];
	ld.param.u64 	%rd4, [_Z24compute_distance_textureyiPfiiiS__param_2];
	ld.param.u32 	%r43, [_Z24compute_distance_textureyiPfiiiS__param_3];
	ld.param.u32 	%r39, [_Z24compute_distance_textureyiPfiiiS__param_4];
	ld.param.u32 	%r40, [_Z24compute_distance_textureyiPfiiiS__param_5];
	ld.param.u64 	%rd3, [_Z24compute_distance_textureyiPfiiiS__param_6];
	cvta.to.global.u64 	%rd1, %rd4;
	mov.u32 	%r44, %ctaid.x;
	mov.u32 	%r45, %ntid.x;
	mul.lo.s32 	%r1, %r44, %r45;
	mov.u32 	%r2, %tid.x;
	add.s32 	%r3, %r1, %r2;
	mov.u32 	%r46, %ctaid.y;
	mov.u32 	%r47, %ntid.y;
	mov.u32 	%r48, %tid.y;
	mad.lo.s32 	%r49, %r46, %r47, %r48;
	setp.ge.u32 	%p1, %r3, %r43;
	setp.ge.u32 	%p2, %r49, %r41;
	or.pred  	%p3, %p1, %p2;
	@%p3 bra 	$L__BB1_14;
	setp.lt.s32 	%p4, %r40, 1;
	mov.f32 	%f143, 0f00000000;
	@%p4 bra 	$L__BB1_13;
	cvt.rn.f32.u32 	%f1, %r49;
	and.b32  	%r5, %r40, 7;
	setp.lt.u32 	%p5, %r40, 8;
	mov.f32 	%f143, 0f00000000;
	mov.b32 	%r85, 0;
	@%p5 bra 	$L__BB1_5;
	and.b32  	%r85, %r40, 2147483640;
	add.s32 	%r52, %r2, %r39;
	add.s32 	%r82, %r52, %r1;
	shl.b32 	%r8, %r39, 3;
	shl.b32 	%r53, %r39, 1;
	add.s32 	%r81, %r3, %r53;
	mad.lo.s32 	%r80, %r39, 3, %r3;
	shl.b32 	%r54, %r39, 2;
	add.s32 	%r79, %r3, %r54;
	mad.lo.s32 	%r78, %r39, 5, %r3;
	mad.lo.s32 	%r77, %r39, 6, %r3;
	mad.lo.s32 	%r76, %r39, 7, %r3;
	mov.f32 	%f143, 0f00000000;
	mov.b32 	%r83, 0;
	mov.u32 	%r75, %r3;
$L__BB1_4:
	.pragma "nounroll";
	cvt.rn.f32.u32 	%f18, %r83;
	tex.2d.v4.f32.f32 	{%f19, %f20, %f21, %f22}, [%rd2, {%f1, %f18}];
	mul.wide.u32 	%rd5, %r75, 4;
	add.s64 	%rd6, %rd1, %rd5;
	ld.global.f32 	%f23, [%rd6];
	sub.f32 	%f24, %f19, %f23;
	fma.rn.f32 	%f25, %f24, %f24, %f143;
	add.s32 	%r55, %r83, 1;
	cvt.rn.f32.u32 	%f26, %r55;
	tex.2d.v4.f32.f32 	{%f27, %f28, %f29, %f30}, [%rd2, {%f1, %f26}];
	mul.wide.u32 	%rd7, %r82, 4;
	add.s64 	%rd8, %rd1, %rd7;
	ld.global.f32 	%f31, [%rd8];
	sub.f32 	%f32, %f27, %f31;
	fma.rn.f32 	%f33, %f32, %f32, %f25;
	add.s32 	%r56, %r83, 2;
	cvt.rn.f32.u32 	%f34, %r56;
	tex.2d.v4.f32.f32 	{%f35, %f36, %f37, %f38}, [%rd2, {%f1, %f34}];
	mul.wide.u32 	%rd9, %r81, 4;
	add.s64 	%rd10, %rd1, %rd9;
	ld.global.f32 	%f39, [%rd10];
	sub.f32 	%f40, %f35, %f39;
	fma.rn.f32 	%f41, %f40, %f40, %f33;
	add.s32 	%r57, %r83, 3;
	cvt.rn.f32.u32 	%f42, %r57;
	tex.2d.v4.f32.f32 	{%f43, %f44, %f45, %f46}, [%rd2, {%f1, %f42}];
	mul.wide.u32 	%rd11, %r80, 4;
	add.s64 	%rd12, %rd1, %rd11;
	ld.global.f32 	%f47, [%rd12];
	sub.f32 	%f48, %f43, %f47;
	fma.rn.f32 	%f49, %f48, %f48, %f41;
	add.s32 	%r58, %r83, 4;
	cvt.rn.f32.u32 	%f50, %r58;
	tex.2d.v4.f32.f32 	{%f51, %f52, %f53, %f54}, [%rd2, {%f1, %f50}];
	mul.wide.u32 	%rd13, %r79, 4;
	add.s64 	%rd14, %rd1, %rd13;
	ld.global.f32 	%f55, [%rd14];
	sub.f32 	%f56, %f51, %f55;
	fma.rn.f32 	%f57, %f56, %f56, %f49;
	add.s32 	%r59, %r83, 5;
	cvt.rn.f32.u32 	%f58, %r59;
	tex.2d.v4.f32.f32 	{%f59, %f60, %f61, %f62}, [%rd2, {%f1, %f58}];
	mul.wide.u32 	%rd15, %r78, 4;
	add.s64 	%rd16, %rd1, %rd15;
	ld.global.f32 	%f63, [%rd16];
	sub.f32 	%f64, %f59, %f63;
	fma.rn.f32 	%f65, %f64, %f64, %f57;
	add.s32 	%r60, %r83, 6;
	cvt.rn.f32.u32 	%f66, %r60;
	tex.2d.v4.f32.f32 	{%f67, %f68, %f69, %f70}, [%rd2, {%f1, %f66}];
	mul.wide.u32 	%rd17, %r77, 4;
	add.s64 	%rd18, %rd1, %rd17;
	ld.global.f32 	%f71, [%rd18];
	sub.f32 	%f72, %f67, %f71;
	fma.rn.f32 	%f73, %f72, %f72, %f65;
	add.s32 	%r61, %r83, 7;
	cvt.rn.f32.u32 	%f74, %r61;
	tex.2d.v4.f32.f32 	{%f75, %f76, %f77, %f78}, [%rd2, {%f1, %f74}];
	mul.wide.u32 	%rd19, %r76, 4;
	add.s64 	%rd20, %rd1, %rd19;
	ld.global.f32 	%f79, [%rd20];
	sub.f32 	%f80, %f75, %f79;
	fma.rn.f32 	%f143, %f80, %f80, %f73;
	add.s32 	%r82, %r82, %r8;
	add.s32 	%r81, %r81, %r8;
	add.s32 	%r80, %r80, %r8;
	add.s32 	%r79, %r79, %r8;
	add.s32 	%r78, %r78, %r8;
	add.s32 	%r77, %r77, %r8;
	add.s32 	%r76, %r76, %r8;
	add.s32 	%r75, %r75, %r8;
	add.s32 	%r83, %r83, 8;
	setp.ne.s32 	%p6, %r83, %r85;
	@%p6 bra 	$L__BB1_4;
$L__BB1_5:
	setp.eq.s32 	%p7, %r5, 0;
	@%p7 bra 	$L__BB1_13;
	and.b32  	%r34, %r40, 3;
	setp.lt.u32 	%p8, %r5, 4;
	@%p8 bra 	$L__BB1_8;
	cvt.rn.f32.u32 	%f82, %r85;
	tex.2d.v4.f32.f32 	{%f83, %f84, %f85, %f86}, [%rd2, {%f1, %f82}];
	mad.lo.s32 	%r62, %r85, %r39, %r3;
	mul.wide.u32 	%rd21, %r62, 4;
	add.s64 	%rd22, %rd1, %rd21;
	ld.global.f32 	%f87, [%rd22];
	sub.f32 	%f88, %f83, %f87;
	fma.rn.f32 	%f89, %f88, %f88, %f143;
	add.s32 	%r63, %r85, 1;
	cvt.rn.f32.u32 	%f90, %r63;
	tex.2d.v4.f32.f32 	{%f91, %f92, %f93, %f94}, [%rd2, {%f1, %f90}];
	add.s32 	%r64, %r62, %r39;
	mul.wide.u32 	%rd23, %r64, 4;
	add.s64 	%rd24, %rd1, %rd23;
	ld.global.f32 	%f95, [%rd24];
	sub.f32 	%f96, %f91, %f95;
	fma.rn.f32 	%f97, %f96, %f96, %f89;
	add.s32 	%r65, %r85, 2;
	cvt.rn.f32.u32 	%f98, %r65;
	tex.2d.v4.f32.f32 	{%f99, %f100, %f101, %f102}, [%rd2, {%f1, %f98}];
	add.s32 	%r66, %r64, %r39;
	mul.wide.u32 	%rd25, %r66, 4;
	add.s64 	%rd26, %rd1, %rd25;
	ld.global.f32 	%f103, [%rd26];
	sub.f32 	%f104, %f99, %f103;
	fma.rn.f32 	%f105, %f104, %f104, %f97;
	add.s32 	%r67, %r85, 3;
	cvt.rn.f32.u32 	%f106, %r67;
	tex.2d.v4.f32.f32 	{%f107, %f108, %f109, %f110}, [%rd2, {%f1, %f106}];
	add.s32 	%r68, %r66, %r39;
	mul.wide.u32 	%rd27, %r68, 4;
	add.s64 	%rd28, %rd1, %rd27;
	ld.global.f32 	%f111, [%rd28];
	sub.f32 	%f112, %f107, %f111;
	fma.rn.f32 	%f143, %f112, %f112, %f105;
	add.s32 	%r85, %r85, 4;
$L__BB1_8:
	setp.eq.s32 	%p9, %r34, 0;
	@%p9 bra 	$L__BB1_13;
	setp.eq.s32 	%p10, %r34, 1;
	@%p10 bra 	$L__BB1_11;
	cvt.rn.f32.u32 	%f114, %r85;
	tex.2d.v4.f32.f32 	{%f115, %f116, %f117, %f118}, [%rd2, {%f1, %f114}];
	mad.lo.s32 	%r69, %r85, %r39, %r3;
	mul.wide.u32 	%rd29, %r69, 4;
	add.s64 	%rd30, %rd1, %rd29;
	ld.global.f32 	%f119, [%rd30];
	sub.f32 	%f120, %f115, %f119;
	fma.rn.f32 	%f121, %f120, %f120, %f143;
	add.s32 	%r70, %r85, 1;
	cvt.rn.f32.u32 	%f122, %r70;
	tex.2d.v4.f32.f32 	{%f123, %f124, %f125, %f126}, [%rd2, {%f1, %f122}];
	add.s32 	%r71, %r69, %r39;
	mul.wide.u32 	%rd31, %r71, 4;
	add.s64 	%rd32, %rd1, %rd31;
	ld.global.f32 	%f127, [%rd32];
	sub.f32 	%f128, %f123, %f127;
	fma.rn.f32 	%f143, %f128, %f128, %f121;
	add.s32 	%r85, %r85, 2;
$L__BB1_11:
	and.b32  	%r72, %r40, 1;
	setp.eq.b32 	%p11, %r72, 1;
	not.pred 	%p12, %p11;
	@%p12 bra 	$L__BB1_13;
	cvt.rn.f32.u32 	%f129, %r85;
	tex.2d.v4.f32.f32 	{%f130, %f131, %f132, %f133}, [%rd2, {%f1, %f129}];
	mad.lo.s32 	%r73, %r85, %r39, %r3;
	mul.wide.u32 	%rd33, %r73, 4;
	add.s64 	%rd34, %rd1, %rd33;
	ld.global.f32 	%f134, [%rd34];
	sub.f32 	%f135, %f130, %f134;
	fma.rn.f32 	%f143, %f135, %f135, %f143;
$L__BB1_13:
	mad.lo.s32 	%r74, %r39, %r49, %r3;
	cvta.to.global.u64 	%rd35, %rd3;
	mul.wide.u32 	%rd36, %r74, 4;
	add.s64 	%rd37, %rd35, %rd36;
	st.global.f32 	[%rd37], %f143;
$L__BB1_14:
	ret;

}
	// .globl	_Z23modified_insertion_sortPfiPiiiii
.visible .entry _Z23modified_insertion_sortPfiPiiiii(
	.param .u64 .ptr .align 1 _Z23modified_insertion_sortPfiPiiiii_param_0,
	.param .u32 _Z23modified_insertion_sortPfiPiiiii_param_1,
	.param .u64 .ptr .align 1 _Z23modified_insertion_sortPfiPiiiii_param_2,
	.param .u32 _Z23modified_insertion_sortPfiPiiiii_param_3,
	.param .u32 _Z23modified_insertion_sortPfiPiiiii_param_4,
	.param .u32 _Z23modified_insertion_sortPfiPiiiii_param_5,
	.param .u32 _Z23modified_insertion_sortPfiPiiiii_param_6
)
{
	.reg .pred 	%p<18>;
	.reg .b32 	%r<78>;
	.reg .b32 	%f<20>;
	.reg .b64 	%rd<52>;

	ld.param.u64 	%rd10, [_Z23modified_insertion_sortPfiPiiiii_param_0];
	ld.param.u32 	%r29, [_Z23modified_insertion_sortPfiPiiiii_param_1];
	ld.param.u64 	%rd11, [_Z23modified_insertion_sortPfiPiiiii_param_2];
	ld.param.u32 	%r30, [_Z23modified_insertion_sortPfiPiiiii_param_3];
	ld.param.u32 	%r33, [_Z23modified_insertion_sortPfiPiiiii_param_4];
	ld.param.u32 	%r31, [_Z23modified_insertion_sortPfiPiiiii_param_5];
	ld.param.u32 	%r32, [_Z23modified_insertion_sortPfiPiiiii_param_6];
	mov.u32 	%r34, %ctaid.x;
	mov.u32 	%r35, %ntid.x;
	mov.u32 	%r36, %tid.x;
	mad.lo.s32 	%r1, %r34, %r35, %r36;
	setp.ge.u32 	%p1, %r1, %r33;
	@%p1 bra 	$L__BB2_28;
	cvta.to.global.u64 	%rd12, %rd11;
	cvta.to.global.u64 	%rd13, %rd10;
	mul.wide.u32 	%rd14, %r1, 4;
	add.s64 	%rd1, %rd13, %rd14;
	add.s64 	%rd2, %rd12, %rd14;
	mov.b32 	%r37, 0;
	st.global.u32 	[%rd2], %r37;
	setp.lt.s32 	%p2, %r31, 2;
	@%p2 bra 	$L__BB2_28;
	add.s32 	%r2, %r32, -1;
	mul.lo.s32 	%r38, %r2, %r29;
	mul.wide.s32 	%rd15, %r38, 4;
	add.s64 	%rd3, %rd1, %rd15;
	setp.lt.s32 	%p3, %r32, 2;
	@%p3 bra 	$L__BB2_11;
	mov.b32 	%r68, 1;
	mul.wide.s32 	%rd4, %r29, 4;
	mul.wide.s32 	%rd46, %r30, 4;
$L__BB2_4:
	mul.lo.s32 	%r62, %r68, %r29;
	mul.wide.s32 	%rd40, %r62, 4;
	add.s64 	%rd41, %rd1, %rd40;
	ld.global.f32 	%f1, [%rd41];
	setp.lt.s32 	%p13, %r68, %r32;
	@%p13 bra 	$L__BB2_6;
	ld.global.f32 	%f16, [%rd3];
	setp.ge.f32 	%p14, %f1, %f16;
	@%p14 bra 	$L__BB2_10;
$L__BB2_6:
	min.s32 	%r70, %r68, %r2;
$L__BB2_7:
	add.s32 	%r6, %r70, -1;
	mul.lo.s32 	%r63, %r6, %r29;
	mul.wide.s32 	%rd42, %r63, 4;
	add.s64 	%rd5, %rd1, %rd42;
	ld.global.f32 	%f2, [%rd5];
	setp.leu.f32 	%p15, %f2, %f1;
	@%p15 bra 	$L__BB2_9;
	add.s64 	%rd43, %rd5, %rd4;
	st.global.f32 	[%rd43], %f2;
	mul.lo.s32 	%r64, %r6, %r30;
	mul.wide.s32 	%rd44, %r64, 4;
	add.s64 	%rd45, %rd2, %rd44;
	ld.global.u32 	%r65, [%rd45];
	add.s64 	%rd47, %rd45, %rd46;
	st.global.u32 	[%rd47], %r65;
	setp.gt.s32 	%p16, %r70, 1;
	mov.u32 	%r70, %r6;
	@%p16 bra 	$L__BB2_7;
$L__BB2_9:
	mul.lo.s32 	%r66, %r70, %r29;
	mul.wide.s32 	%rd48, %r66, 4;
	add.s64 	%rd49, %rd1, %rd48;
	st.global.f32 	[%rd49], %f1;
	mul.lo.s32 	%r67, %r70, %r30;
	mul.wide.s32 	%rd50, %r67, 4;
	add.s64 	%rd51, %rd2, %rd50;
	st.global.u32 	[%rd51], %r68;
$L__BB2_10:
	add.s32 	%r68, %r68, 1;
	setp.eq.s32 	%p17, %r68, %r31;
	@%p17 bra 	$L__BB2_28;
	bra.uni 	$L__BB2_4;
$L__BB2_11:
	add.s32 	%r9, %r31, -1;
	add.s32 	%r40, %r31, -2;
	and.b32  	%r10, %r9, 3;
	setp.lt.u32 	%p4, %r40, 3;
	mov.b32 	%r77, 1;
	@%p4 bra 	$L__BB2_23;
	and.b32  	%r42, %r9, -4;
	neg.s32 	%r73, %r42;
	shl.b32 	%r12, %r29, 2;
	mov.b32 	%r72, 2;
	mul.wide.s32 	%rd7, %r29, 4;
	mov.u32 	%r71, %r29;
$L__BB2_13:
	mul.wide.s32 	%rd16, %r71, 4;
	add.s64 	%rd6, %rd1, %rd16;
	ld.global.f32 	%f3, [%rd6];
	ld.global.f32 	%f18, [%rd3];
	setp.ge.f32 	%p5, %f3, %f18;
	@%p5 bra 	$L__BB2_15;
	add.s32 	%r43, %r72, -1;
	min.s32 	%r44, %r43, %r2;
	mul.lo.s32 	%r45, %r44, %r29;
	mul.wide.s32 	%rd17, %r45, 4;
	add.s64 	%rd18, %rd1, %rd17;
	st.global.f32 	[%rd18], %f3;
	mul.lo.s32 	%r46, %r44, %r30;
	mul.wide.s32 	%rd19, %r46, 4;
	add.s64 	%rd20, %rd2, %rd19;
	st.global.u32 	[%rd20], %r43;
	ld.global.f32 	%f18, [%rd3];
$L__BB2_15:
	add.s64 	%rd8, %rd6, %rd7;
	ld.global.f32 	%f7, [%rd8];
	setp.ge.f32 	%p6, %f7, %f18;
	@%p6 bra 	$L__BB2_17;
	min.s32 	%r47, %r72, %r2;
	mul.lo.s32 	%r48, %r47, %r29;
	mul.wide.s32 	%rd21, %r48, 4;
	add.s64 	%rd22, %rd1, %rd21;
	st.global.f32 	[%rd22], %f7;
	mul.lo.s32 	%r49, %r47, %r30;
	mul.wide.s32 	%rd23, %r49, 4;
	add.s64 	%rd24, %rd2, %rd23;
	st.global.u32 	[%rd24], %r72;
	ld.global.f32 	%f18, [%rd3];
$L__BB2_17:
	add.s64 	%rd9, %rd8, %rd7;
	ld.global.f32 	%f10, [%rd9];
	setp.ge.f32 	%p7, %f10, %f18;
	@%p7 bra 	$L__BB2_19;
	add.s32 	%r50, %r72, 1;
	min.s32 	%r51, %r50, %r2;
	mul.lo.s32 	%r52, %r51, %r29;
	mul.wide.s32 	%rd25, %r52, 4;
	add.s64 	%rd26, %rd1, %rd25;
	st.global.f32 	[%rd26], %f10;
	mul.lo.s32 	%r53, %r51, %r30;
	mul.wide.s32 	%rd27, %r53, 4;
	add.s64 	%rd28, %rd2, %rd27;
	st.global.u32 	[%rd28], %r50;
	ld.global.f32 	%f18, [%rd3];
$L__BB2_19:
	add.s64 	%rd29, %rd9, %rd7;
	ld.global.f32 	%f13, [%rd29];
	setp.ge.f32 	%p8, %f13, %f18;
	@%p8 bra 	$L__BB2_21;
	add.s32 	%r54, %r72, 2;
	min.s32 	%r55, %r54, %r2;
	mul.lo.s32 	%r56, %r55, %r29;
	mul.wide.s32 	%rd30, %r56, 4;
	add.s64 	%rd31, %rd1, %rd30;
	st.global.f32 	[%rd31], %f13;
	mul.lo.s32 	%r57, %r55, %r30;
	mul.wide.s32 	%rd32, %r57, 4;
	add.s64 	%rd33, %rd2, %rd32;
	st.global.u32 	[%rd33], %r54;
$L__BB2_21:
	add.s32 	%r73, %r73, 4;
	add.s32 	%r72, %r72, 4;
	add.s32 	%r71, %r71, %r12;
	setp.ne.s32 	%p9, %r73, 0;
	@%p9 bra 	$L__BB2_13;
	add.s32 	%r77, %r72, -1;
$L__BB2_23:
	setp.eq.s32 	%p10, %r10, 0;
	@%p10 bra 	$L__BB2_28;
	mul.lo.s32 	%r76, %r77, %r29;
	neg.s32 	%r75, %r10;
$L__BB2_25:
	.pragma "nounroll";
	mul.wide.s32 	%rd34, %r76, 4;
	add.s64 	%rd35, %rd1, %rd34;
	ld.global.f32 	%f14, [%rd35];
	ld.global.f32 	%f15, [%rd3];
	setp.ge.f32 	%p11, %f14, %f15;
	@%p11 bra 	$L__BB2_27;
	min.s32 	%r58, %r77, %r2;
	mul.lo.s32 	%r59, %r58, %r29;
	mul.wide.s32 	%rd36, %r59, 4;
	add.s64 	%rd37, %rd1, %rd36;
	st.global.f32 	[%rd37], %f14;
	mul.lo.s32 	%r60, %r58, %r30;
	mul.wide.s32 	%rd38, %r60, 4;
	add.s64 	%rd39, %rd2, %rd38;
	st.global.u32 	[%rd39], %r77;
$L__BB2_27:
	add.s32 	%r77, %r77, 1;
	add.s32 	%r76, %r76, %r29;
	add.s32 	%r75, %r75, 1;
	setp.ne.s32 	%p12, %r75, 0;
	@%p12 bra 	$L__BB2_25;
$L__BB2_28:
	ret;

}
	// .globl	_Z12compute_sqrtPfiii
.visible .entry _Z12compute_sqrtPfiii(
	.param .u64 .ptr .align 1 _Z12compute_sqrtPfiii_param_0,
	.param .u32 _Z12compute_sqrtPfiii_param_1,
	.param .u32 _Z12compute_sqrtPfiii_param_2,
	.param .u32 _Z12compute_sqrtPfiii_param_3
)
{
	.reg .pred 	%p<4>;
	.reg .b32 	%r<15>;
	.reg .b32 	%f<3>;
	.reg .b64 	%rd<5>;

	ld.param.u64 	%rd1, [_Z12compute_sqrtPfiii_param_0];
	ld.param.u32 	%r4, [_Z12compute_sqrtPfiii_param_1];
	ld.param.u32 	%r3, [_Z12compute_sqrtPfiii_param_2];
	ld.param.u32 	%r5, [_Z12compute_sqrtPfiii_param_3];
	mov.u32 	%r7, %ctaid.x;
	mov.u32 	%r8, %ntid.x;
	mov.u32 	%r9, %tid.x;
	mad.lo.s32 	%r1, %r7, %r8, %r9;
	mov.u32 	%r10, %ctaid.y;
	mov.u32 	%r11, %ntid.y;
	mov.u32 	%r12, %tid.y;
	mad.lo.s32 	%r13, %r10, %r11, %r12;
	setp.ge.u32 	%p1, %r1, %r4;
	setp.ge.u32 	%p2, %r13, %r5;
	or.pred  	%p3, %p1, %p2;
	@%p3 bra 	$L__BB3_2;
	cvta.to.global.u64 	%rd2, %rd1;
	mad.lo.s32 	%r14, %r3, %r13, %r1;
	mul.wide.u32 	%rd3, %r14, 4;
	add.s64 	%rd4, %rd2, %rd3;
	ld.global.f32 	%f1, [%rd4];
	sqrt.rn.f32 	%f2, %f1;
	st.global.f32 	[%rd4], %f2;
$L__BB3_2:
	ret;

}
	// .globl	_Z20compute_squared_normPfiiiS_
.visible .entry _Z20compute_squared_normPfiiiS_(
	.param .u64 .ptr .align 1 _Z20compute_squared_normPfiiiS__param_0,
	.param .u32 _Z20compute_squared_normPfiiiS__param_1,
	.param .u32 _Z20compute_squared_normPfiiiS__param_2,
	.param .u32 _Z20compute_squared_normPfiiiS__param_3,
	.param .u64 .ptr .align 1 _Z20compute_squared_normPfiiiS__param_4
)
{
	.reg .pred 	%p<11>;
	.reg .b32 	%r<114>;
	.reg .b32 	%f<83>;
	.reg .b64 	%rd<65>;

	ld.param.u64 	%rd3, [_Z20compute_squared_normPfiiiS__param_0];
	ld.param.u32 	%r72, [_Z20compute_squared_normPfiiiS__param_1];
	ld.param.u32 	%r70, [_Z20compute_squared_normPfiiiS__param_2];
	ld.param.u32 	%r71, [_Z20compute_squared_normPfiiiS__param_3];
	ld.param.u64 	%rd2, [_Z20compute_squared_normPfiiiS__param_4];
	cvta.to.global.u64 	%rd1, %rd3;
	mov.u32 	%r73, %ctaid.x;
	mov.u32 	%r74, %ntid.x;
	mul.lo.s32 	%r1, %r73, %r74;
	mov.u32 	%r2, %tid.x;
	add.s32 	%r3, %r1, %r2;
	setp.ge.u32 	%p1, %r3, %r72;
	@%p1 bra 	$L__BB4_15;
	setp.lt.s32 	%p2, %r71, 1;
	mov.f32 	%f82, 0f00000000;
	@%p2 bra 	$L__BB4_14;
	and.b32  	%r4, %r71, 15;
	setp.lt.u32 	%p3, %r71, 16;
	mov.f32 	%f82, 0f00000000;
	mov.b32 	%r110, 0;
	@%p3 bra 	$L__BB4_5;
	and.b32  	%r110, %r71, 2147483632;
	neg.s32 	%r108, %r110;
	add.s32 	%r76, %r2, %r70;
	add.s32 	%r107, %r76, %r1;
	shl.b32 	%r8, %r70, 4;
	shl.b32 	%r77, %r70, 1;
	add.s32 	%r106, %r3, %r77;
	mad.lo.s32 	%r105, %r70, 3, %r3;
	shl.b32 	%r78, %r70, 2;
	add.s32 	%r104, %r3, %r78;
	mad.lo.s32 	%r103, %r70, 5, %r3;
	mad.lo.s32 	%r102, %r70, 6, %r3;
	mad.lo.s32 	%r101, %r70, 7, %r3;
	shl.b32 	%r79, %r70, 3;
	add.s32 	%r100, %r3, %r79;
	mad.lo.s32 	%r99, %r70, 9, %r3;
	mad.lo.s32 	%r98, %r70, 10, %r3;
	mad.lo.s32 	%r97, %r70, 11, %r3;
	mad.lo.s32 	%r96, %r70, 12, %r3;
	mad.lo.s32 	%r95, %r70, 13, %r3;
	mad.lo.s32 	%r94, %r70, 14, %r3;
	mad.lo.s32 	%r93, %r70, 15, %r3;
	mov.f32 	%f82, 0f00000000;
	mov.u32 	%r92, %r3;
$L__BB4_4:
	.pragma "nounroll";
	mul.wide.u32 	%rd4, %r92, 4;
	add.s64 	%rd5, %rd1, %rd4;
	ld.global.f32 	%f18, [%rd5];
	fma.rn.f32 	%f19, %f18, %f18, %f82;
	mul.wide.u32 	%rd6, %r107, 4;
	add.s64 	%rd7, %rd1, %rd6;
	ld.global.f32 	%f20, [%rd7];
	fma.rn.f32 	%f21, %f20, %f20, %f19;
	mul.wide.u32 	%rd8, %r106, 4;
	add.s64 	%rd9, %rd1, %rd8;
	ld.global.f32 	%f22, [%rd9];
	fma.rn.f32 	%f23, %f22, %f22, %f21;
	mul.wide.u32 	%rd10, %r105, 4;
	add.s64 	%rd11, %rd1, %rd10;
	ld.global.f32 	%f24, [%rd11];
	fma.rn.f32 	%f25, %f24, %f24, %f23;
	mul.wide.u32 	%rd12, %r104, 4;
	add.s64 	%rd13, %rd1, %rd12;
	ld.global.f32 	%f26, [%rd13];
	fma.rn.f32 	%f27, %f26, %f26, %f25;
	mul.wide.u32 	%rd14, %r103, 4;
	add.s64 	%rd15, %rd1, %rd14;
	ld.global.f32 	%f28, [%rd15];
	fma.rn.f32 	%f29, %f28, %f28, %f27;
	mul.wide.u32 	%rd16, %r102, 4;
	add.s64 	%rd17, %rd1, %rd16;
	ld.global.f32 	%f30, [%rd17];
	fma.rn.f32 	%f31, %f30, %f30, %f29;
	mul.wide.u32 	%rd18, %r101, 4;
	add.s64 	%rd19, %rd1, %rd18;
	ld.global.f32 	%f32, [%rd19];
	fma.rn.f32 	%f33, %f32, %f32, %f31;
	mul.wide.u32 	%rd20, %r100, 4;
	add.s64 	%rd21, %rd1, %rd20;
	ld.global.f32 	%f34, [%rd21];
	fma.rn.f32 	%f35, %f34, %f34, %f33;
	mul.wide.u32 	%rd22, %r99, 4;
	add.s64 	%rd23, %rd1, %rd22;
	ld.global.f32 	%f36, [%rd23];
	fma.rn.f32 	%f37, %f36, %f36, %f35;
	mul.wide.u32 	%rd24, %r98, 4;
	add.s64 	%rd25, %rd1, %rd24;
	ld.global.f32 	%f38, [%rd25];
	fma.rn.f32 	%f39, %f38, %f38, %f37;
	mul.wide.u32 	%rd26, %r97, 4;
	add.s64 	%rd27, %rd1, %rd26;
	ld.global.f32 	%f40, [%rd27];
	fma.rn.f32 	%f41, %f40, %f40, %f39;
	mul.wide.u32 	%rd28, %r96, 4;
	add.s64 	%rd29, %rd1, %rd28;
	ld.global.f32 	%f42, [%rd29];
	fma.rn.f32 	%f43, %f42, %f42, %f41;
	mul.wide.u32 	%rd30, %r95, 4;
	add.s64 	%rd31, %rd1, %rd30;
	ld.global.f32 	%f44, [%rd31];
	fma.rn.f32 	%f45, %f44, %f44, %f43;
	mul.wide.u32 	%rd32, %r94, 4;
	add.s64 	%rd33, %rd1, %rd32;
	ld.global.f32 	%f46, [%rd33];
	fma.rn.f32 	%f47, %f46, %f46, %f45;
	mul.wide.u32 	%rd34, %r93, 4;
	add.s64 	%rd35, %rd1, %rd34;
	ld.global.f32 	%f48, [%rd35];
	fma.rn.f32 	%f82, %f48, %f48, %f47;
	add.s32 	%r108, %r108, 16;
	add.s32 	%r107, %r107, %r8;
	add.s32 	%r106, %r106, %r8;
	add.s32 	%r105, %r105, %r8;
	add.s32 	%r104, %r104, %r8;
	add.s32 	%r103, %r103, %r8;
	add.s32 	%r102, %r102, %r8;
	add.s32 	%r101, %r101, %r8;
	add.s32 	%r100, %r100, %r8;
	add.s32 	%r99, %r99, %r8;
	add.s32 	%r98, %r98, %r8;
	add.s32 	%r97, %r97, %r8;
	add.s32 	%r96, %r96, %r8;
	add.s32 	%r95, %r95, %r8;
	add.s32 	%r94, %r94, %r8;
	add.s32 	%r93, %r93, %r8;
	add.s32 	%r92, %r92, %r8;
	setp.ne.s32 	%p4, %r108, 0;
	@%p4 bra 	$L__BB4_4;
$L__BB4_5:
	setp.eq.s32 	%p5, %r4, 0;
	@%p5 bra 	$L__BB4_14;
	and.b32  	%r58, %r71, 7;
	setp.lt.u32 	%p6, %r4, 8;
	@%p6 bra 	$L__BB4_8;
	mad.lo.s32 	%r80, %r110, %r70, %r3;
	mul.wide.u32 	%rd36, %r80, 4;
	add.s64 	%rd37, %rd1, %rd36;
	ld.global.f32 	%f50, [%rd37];
	fma.rn.f32 	%f51, %f50, %f50, %f82;
	add.s32 	%r81, %r80, %r70;
	mul.wide.u32 	%rd38, %r81, 4;
	add.s64 	%rd39, %rd1, %rd38;
	ld.global.f32 	%f52, [%rd39];
	fma.rn.f32 	%f53, %f52, %f52, %f51;
	add.s32 	%r82, %r81, %r70;
	mul.wide.u32 	%rd40, %r82, 4;
	add.s64 	%rd41, %rd1, %rd40;
	ld.global.f32 	%f54, [%rd41];
	fma.rn.f32 	%f55, %f54, %f54, %f53;
	add.s32 	%r83, %r82, %r70;
	mul.wide.u32 	%rd42, %r83, 4;
	add.s64 	%rd43, %rd1, %rd42;
	ld.global.f32 	%f56, [%rd43];
	fma.rn.f32 	%f57, %f56, %f56, %f55;
	add.s32 	%r84, %r83, %r70;
	mul.wide.u32 	%rd44, %r84, 4;
	add.s64 	%rd45, %rd1, %rd44;
	ld.global.f32 	%f58, [%rd45];
	fma.rn.f32 	%f59, %f58, %f58, %f57;
	add.s32 	%r85, %r84, %r70;
	mul.wide.u32 	%rd46, %r85, 4;
	add.s64 	%rd47, %rd1, %rd46;
	ld.global.f32 	%f60, [%rd47];
	fma.rn.f32 	%f61, %f60, %f60, %f59;
	add.s32 	%r86, %r85, %r70;
	mul.wide.u32 	%rd48, %r86, 4;
	add.s64 	%rd49, %rd1, %rd48;
	ld.global.f32 	%f62, [%rd49];
	fma.rn.f32 	%f63, %f62, %f62, %f61;
	add.s32 	%r87, %r86, %r70;
	mul.wide.u32 	%rd50, %r87, 4;
	add.s64 	%rd51, %rd1, %rd50;
	ld.global.f32 	%f64, [%rd51];
	fma.rn.f32 	%f82, %f64, %f64, %f63;
	add.s32 	%r110, %r110, 8;
$L__BB4_8:
	setp.eq.s32 	%p7, %r58, 0;
	@%p7 bra 	$L__BB4_14;
	and.b32  	%r61, %r71, 3;
	setp.lt.u32 	%p8, %r58, 4;
	@%p8 bra 	$L__BB4_11;
	mad.lo.s32 	%r88, %r110, %r70, %r3;
	mul.wide.u32 	%rd52, %r88, 4;
	add.s64 	%rd53, %rd1, %rd52;
	ld.global.f32 	%f66, [%rd53];
	fma.rn.f32 	%f67, %f66, %f66, %f82;
	add.s32 	%r89, %r88, %r70;
	mul.wide.u32 	%rd54, %r89, 4;
	add.s64 	%rd55, %rd1, %rd54;
	ld.global.f32 	%f68, [%rd55];
	fma.rn.f32 	%f69, %f68, %f68, %f67;
	add.s32 	%r90, %r89, %r70;
	mul.wide.u32 	%rd56, %r90, 4;
	add.s64 	%rd57, %rd1, %rd56;
	ld.global.f32 	%f70, [%rd57];
	fma.rn.f32 	%f71, %f70, %f70, %f69;
	add.s32 	%r91, %r90, %r70;
	mul.wide.u32 	%rd58, %r91, 4;
	add.s64 	%rd59, %rd1, %rd58;
	ld.global.f32 	%f72, [%rd59];
	fma.rn.f32 	%f82, %f72, %f72, %f71;
	add.s32 	%r110, %r110, 4;
$L__BB4_11:
	setp.eq.s32 	%p9, %r61, 0;
	@%p9 bra 	$L__BB4_14;
	mad.lo.s32 	%r113, %r110, %r70, %r3;
	neg.s32 	%r112, %r61;
$L__BB4_13:
	.pragma "nounroll";
	mul.wide.u32 	%rd60, %r113, 4;
	add.s64 	%rd61, %rd1, %rd60;
	ld.global.f32 	%f73, [%rd61];
	fma.rn.f32 	%f82, %f73, %f73, %f82;
	add.s32 	%r113, %r113, %r70;
	add.s32 	%r112, %r112, 1;
	setp.ne.s32 	%p10, %r112, 0;
	@%p10 bra 	$L__BB4_13;
$L__BB4_14:
	cvta.to.global.u64 	%rd62, %rd2;
	mul.wide.u32 	%rd63, %r3, 4;
	add.s64 	%rd64, %rd62, %rd63;
	st.global.f32 	[%rd64], %f82;
$L__BB4_15:
	ret;

}
	// .globl	_Z25add_reference_points_normPfiiiS_
.visible .entry _Z25add_reference_points_normPfiiiS_(
	.param .u64 .ptr .align 1 _Z25add_reference_points_normPfiiiS__param_0,
	.param .u32 _Z25add_reference_points_normPfiiiS__param_1,
	.param .u32 _Z25add_reference_points_normPfiiiS__param_2,
	.param .u32 _Z25add_reference_points_normPfiiiS__param_3,
	.param .u64 .ptr .align 1 _Z25add_reference_points_normPfiiiS__param_4
)
{
	.reg .pred 	%p<7>;
	.reg .b32 	%r<18>;
	.reg .b32 	%f<5>;
	.reg .b64 	%rd<9>;
	// demoted variable
	.shared .align 4 .b8 _ZZ25add_reference_points_normPfiiiS_E10shared_vec[64];
	ld.param.u64 	%rd1, [_Z25add_reference_points_normPfiiiS__param_0];
	ld.param.u32 	%r4, [_Z25add_reference_points_normPfiiiS__param_1];
	ld.param.u32 	%r5, [_Z25add_reference_points_normPfiiiS__param_2];
	ld.param.u32 	%r7, [_Z25add_reference_points_normPfiiiS__param_3];
	ld.param.u64 	%rd2, [_Z25add_reference_points_normPfiiiS__param_4];
	mov.u32 	%r8, %tid.x;
	mov.u32 	%r9, %tid.y;
	mov.u32 	%r10, %ctaid.x;
	mov.u32 	%r11, %ntid.x;
	mad.lo.s32 	%r1, %r10, %r11, %r8;
	mov.u32 	%r12, %ctaid.y;
	mov.u32 	%r13, %ntid.y;
	mad.lo.s32 	%r14, %r12, %r13, %r9;
	setp.ne.s32 	%p1, %r8, 0;
	setp.ge.u32 	%p2, %r14, %r7;
	shl.b32 	%r15, %r9, 2;
	mov.u32 	%r16, _ZZ25add_reference_points_normPfiiiS_E10shared_vec;
	add.s32 	%r3, %r16, %r15;
	or.pred  	%p3, %p1, %p2;
	@%p3 bra 	$L__BB5_2;
	cvta.to.global.u64 	%rd3, %rd2;
	mul.wide.u32 	%rd4, %r14, 4;
	add.s64 	%rd5, %rd3, %rd4;
	ld.global.f32 	%f1, [%rd5];
	st.shared.f32 	[%r3], %f1;
$L__BB5_2:
	setp.ge.u32 	%p4, %r14, %r7;
	bar.sync 	0;
	setp.ge.u32 	%p5, %r1, %r4;
	or.pred  	%p6, %p5, %p4;
	@%p6 bra 	$L__BB5_4;
	ld.shared.f32 	%f2, [%r3];
	mad.lo.s32 	%r17, %r5, %r14, %r1;
	cvta.to.global.u64 	%rd6, %rd1;
	mul.wide.u32 	%rd7, %r17, 4;
	add.s64 	%rd8, %rd6, %rd7;
	ld.global.f32 	%f3, [%rd8];
	add.f32 	%f4, %f2, %f3;
	st.global.f32 	[%rd8], %f4;
$L__BB5_4:
	ret;

}
	// .globl	_Z30add_query_points_norm_and_sqrtPfiiiS_
.visible .entry _Z30add_query_points_norm_and_sqrtPfiiiS_(
	.param .u64 .ptr .align 1 _Z30add_query_points_norm_and_sqrtPfiiiS__param_0,
	.param .u32 _Z30add_query_points_norm_and_sqrtPfiiiS__param_1,
	.param .u32 _Z30add_query_points_norm_and_sqrtPfiiiS__param_2,
	.param .u32 _Z30add_query_points_norm_and_sqrtPfiiiS__param_3,
	.param .u64 .ptr .align 1 _Z30add_query_points_norm_and_sqrtPfiiiS__param_4
)
{
	.reg .pred 	%p<4>;
	.reg .b32 	%r<15>;
	.reg .b32 	%f<5>;
	.reg .b64 	%rd<9>;

	ld.param.u64 	%rd1, [_Z30add_query_points_norm_and_sqrtPfiiiS__param_0];
	ld.param.u32 	%r4, [_Z30add_query_points_norm_and_sqrtPfiiiS__param_1];
	ld.param.u32 	%r3, [_Z30add_query_points_norm_and_sqrtPfiiiS__param_2];
	ld.param.u32 	%r5, [_Z30add_query_points_norm_and_sqrtPfiiiS__param_3];
	ld.param.u64 	%rd2, [_Z30add_query_points_norm_and_sqrtPfiiiS__param_4];
	mov.u32 	%r7, %ctaid.x;
	mov.u32 	%r8, %ntid.x;
	mov.u32 	%r9, %tid.x;
	mad.lo.s32 	%r1, %r7, %r8, %r9;
	mov.u32 	%r10, %ctaid.y;
	mov.u32 	%r11, %ntid.y;
	mov.u32 	%r12, %tid.y;
	mad.lo.s32 	%r13, %r10, %r11, %r12;
	setp.ge.u32 	%p1, %r1, %r4;
	setp.ge.u32 	%p2, %r13, %r5;
	or.pred  	%p3, %p1, %p2;
	@%p3 bra 	$L__BB6_2;
	cvta.to.global.u64 	%rd3, %rd1;
	cvta.to.global.u64 	%rd4, %rd2;
	mad.lo.s32 	%r14, %r3, %r13, %r1;
	mul.wide.u32 	%rd5, %r14, 4;
	add.s64 	%rd6, %rd3, %rd5;
	ld.global.f32 	%f1, [%rd6];
	mul.wide.u32 	%rd7, %r1, 4;
	add.s64 	%rd8, %rd4, %rd7;
	ld.global.f32 	%f2, [%rd8];
	add.f32 	%f3, %f1, %f2;
	sqrt.rn.f32 	%f4, %f3;
	st.global.f32 	[%rd6], %f4;
$L__BB6_2:
	ret;

}


// ===== COMPILED SASS (sm_100) =====

	.target	sm_100

	.elftype	@"ET_EXEC"


//--------------------- .note.nv.tkinfo           --------------------------
	.section	.note.nv.tkinfo,"",@"SHT_NOTE"
	.sectionflags	@"SHF_NOTE_NV_TKINFO"
	.tkinfo
        /*0018*/ 	.word	0x00000002
        /*0030*/ 	.string	""
        /*0030*/ 	.string	"ptxas"
        /*0030*/ 	.string	"Cuda compilation tools, release 13.0, V13.0.88"
        /*0030*/ 	.string	"Build cuda_13.0.r13.0/compiler.36424714_0"
        /*0030*/ 	.string	"-arch sm_100 -m 64 "



//--------------------- .note.nv.cuinfo           --------------------------
	.section	.note.nv.cuinfo,"",@"SHT_NOTE"
	.sectionflags	@"SHF_NOTE_NV_CUINFO"
        /*0018*/ 	.short	0x0002
        /*001a*/ 	.short	0x0064
        /*001c*/ 	.short	0x0082
	.zero		2


//--------------------- .nv.info                  --------------------------
	.section	.nv.info,"",@"SHT_CUDA_INFO"
	.align	4


	//----- nvinfo : EIATTR_REGCOUNT
	.align		4
        /*0000*/ 	.byte	0x04, 0x2f
        /*0002*/ 	.short	(.L_1 - .L_0)
	.align		4
.L_0:
        /*0004*/ 	.word	index@(_Z17compute_distancesPfiiS_iiiS_)
        /*0008*/ 	.word	0x0000001d


	//----- nvinfo : EIATTR_FRAME_SIZE
	.align		4
.L_1:
        /*000c*/ 	.byte	0x04, 0x11
        /*000e*/ 	.short	(.L_3 - .L_2)
	.align		4
.L_2:
        /*0010*/ 	.word	index@(_Z17compute_distancesPfiiS_iiiS_)
        /*0014*/ 	.word	0x00000000


	//----- nvinfo : EIATTR_REGCOUNT
	.align		4
.L_3:
        /*0018*/ 	.byte	0x04, 0x2f
        /*001a*/ 	.short	(.L_5 - .L_4)
	.align		4
.L_4:
        /*001c*/ 	.word	index@(_Z24compute_distance_textureyiPfiiiS_)
        /*0020*/ 	.word	0x00000028


	//----- nvinfo : EIATTR_FRAME_SIZE
	.align		4
.L_5:
        /*0024*/ 	.byte	0x04, 0x11
        /*0026*/ 	.short	(.L_7 - .L_6)
	.align		4
.L_6:
        /*0028*/ 	.word	index@(_Z24compute_distance_textureyiPfiiiS_)
        /*002c*/ 	.word	0x00000000


	//----- nvinfo : EIATTR_REGCOUNT
	.align		4
.L_7:
        /*0030*/ 	.byte	0x04, 0x2f
        /*0032*/ 	.short	(.L_9 - .L_8)
	.align		4
.L_8:
        /*0034*/ 	.word	index@(_Z23modified_insertion_sortPfiPiiiii)
        /*0038*/ 	.word	0x0000001d


	//----- nvinfo : EIATTR_FRAME_SIZE
	.align		4
.L_9:
        /*003c*/ 	.byte	0x04, 0x11
        /*003e*/ 	.short	(.L_11 - .L_10)
	.align		4
.L_10:
        /*0040*/ 	.word	index@(_Z23modified_insertion_sortPfiPiiiii)
        /*0044*/ 	.word	0x00000000


	//----- nvinfo : EIATTR_REGCOUNT
	.align		4
.L_11:
        /*0048*/ 	.byte	0x04, 0x2f
        /*004a*/ 	.short	(.L_13 - .L_12)
	.align		4
.L_12:
        /*004c*/ 	.word	index@(_Z12compute_sqrtPfiii)
        /*0050*/ 	.word	0x0000000c


	//----- nvinfo : EIATTR_FRAME_SIZE
	.align		4
.L_13:
        /*0054*/ 	.byte	0x04, 0x11
        /*0056*/ 	.short	(.L_15 - .L_14)
	.align		4
.L_14:
        /*0058*/ 	.word	index@($__internal_1_$__cuda_sm20_sqrt_rn_f32_slowpath)
        /*005c*/ 	.word	0x00000000


	//----- nvinfo : EIATTR_FRAME_SIZE
	.align		4
.L_15:
        /*0060*/ 	.byte	0x04, 0x11
        /*0062*/ 	.short	(.L_17 - .L_16)
	.align		4
.L_16:
        /*0064*/ 	.word	index@(_Z12compute_sqrtPfiii)
        /*0068*/ 	.word	0x00000000


	//----- nvinfo : EIATTR_REGCOUNT
	.align		4
.L_17:
        /*006c*/ 	.byte	0x04, 0x2f
        /*006e*/ 	.short	(.L_19 - .L_18)
	.align		4
.L_18:
        /*0070*/ 	.word	index@(_Z20compute_squared_normPfiiiS_)
        /*0074*/ 	.word	0x00000020


	//----- nvinfo : EIATTR_FRAME_SIZE
	.align		4
.L_19:
        /*0078*/ 	.byte	0x04, 0x11
        /*007a*/ 	.short	(.L_21 - .L_20)
	.align		4
.L_20:
        /*007c*/ 	.word	index@(_Z20compute_squared_normPfiiiS_)
        /*0080*/ 	.word	0x00000000


	//----- nvinfo : EIATTR_REGCOUNT
	.align		4
.L_21:
        /*0084*/ 	.byte	0x04, 0x2f
        /*0086*/ 	.short	(.L_23 - .L_22)
	.align		4
.L_22:
        /*0088*/ 	.word	index@(_Z25add_reference_points_normPfiiiS_)
        /*008c*/ 	.word	0x0000000a


	//----- nvinfo : EIATTR_FRAME_SIZE
	.align		4
.L_23:
        /*0090*/ 	.byte	0x04, 0x11
        /*0092*/ 	.short	(.L_25 - .L_24)
	.align		4
.L_24:
        /*0094*/ 	.word	index@(_Z25add_reference_points_normPfiiiS_)
        /*0098*/ 	.word	0x00000000


	//----- nvinfo : EIATTR_REGCOUNT
	.align		4
.L_25:
        /*009c*/ 	.byte	0x04, 0x2f
        /*009e*/ 	.short	(.L_27 - .L_26)
	.align		4
.L_26:
        /*00a0*/ 	.word	index@(_Z30add_query_points_norm_and_sqrtPfiiiS_)
        /*00a4*/ 	.word	0x0000000c


	//----- nvinfo : EIATTR_FRAME_SIZE
	.align		4
.L_27:
        /*00a8*/ 	.byte	0x04, 0x11
        /*00aa*/ 	.short	(.L_29 - .L_28)
	.align		4
.L_28:
        /*00ac*/ 	.word	index@($__internal_0_$__cuda_sm20_sqrt_rn_f32_slowpath)
        /*00b0*/ 	.word	0x00000000


	//----- nvinfo : EIATTR_FRAME_SIZE
	.align		4
.L_29:
        /*00b4*/ 	.byte	0x04, 0x11
        /*00b6*/ 	.short	(.L_31 - .L_30)
	.align		4
.L_30:
        /*00b8*/ 	.word	index@(_Z30add_query_points_norm_and_sqrtPfiiiS_)
        /*00bc*/ 	.word	0x00000000


	//----- nvinfo : EIATTR_MIN_STACK_SIZE
	.align		4
.L_31:
        /*00c0*/ 	.byte	0x04, 0x12
        /*00c2*/ 	.short	(.L_33 - .L_32)
	.align		4
.L_32:
        /*00c4*/ 	.word	index@(_Z30add_query_points_norm_and_sqrtPfiiiS_)
        /*00c8*/ 	.word	0x00000000


	//----- nvinfo : EIATTR_MIN_STACK_SIZE
	.align		4
.L_33:
        /*00cc*/ 	.byte	0x04, 0x12
        /*00ce*/ 	.short	(.L_35 - .L_34)
	.align		4
.L_34:
        /*00d0*/ 	.word	index@(_Z25add_reference_points_normPfiiiS_)
        /*00d4*/ 	.word	0x00000000


	//----- nvinfo : EIATTR_MIN_STACK_SIZE
	.align		4
.L_35:
        /*00d8*/ 	.byte	0x04, 0x12
        /*00da*/ 	.short	(.L_37 - .L_36)
	.align		4
.L_36:
        /*00dc*/ 	.word	index@(_Z20compute_squared_normPfiiiS_)
        /*00e0*/ 	.word	0x00000000


	//----- nvinfo : EIATTR_MIN_STACK_SIZE
	.align		4
.L_37:
        /*00e4*/ 	.byte	0x04, 0x12
        /*00e6*/ 	.short	(.L_39 - .L_38)
	.align		4
.L_38:
        /*00e8*/ 	.word	index@(_Z12compute_sqrtPfiii)
        /*00ec*/ 	.word	0x00000000


	//----- nvinfo : EIATTR_MIN_STACK_SIZE
	.align		4
.L_39:
        /*00f0*/ 	.byte	0x04, 0x12
        /*00f2*/ 	.short	(.L_41 - .L_40)
	.align		4
.L_40:
        /*00f4*/ 	.word	index@(_Z23modified_insertion_sortPfiPiiiii)
        /*00f8*/ 	.word	0x00000000


	//----- nvinfo : EIATTR_MIN_STACK_SIZE
	.align		4
.L_41:
        /*00fc*/ 	.byte	0x04, 0x12
        /*00fe*/ 	.short	(.L_43 - .L_42)
	.align		4
.L_42:
        /*0100*/ 	.word	index@(_Z24compute_distance_textureyiPfiiiS_)
        /*0104*/ 	.word	0x00000000


	//----- nvinfo : EIATTR_MIN_STACK_SIZE
	.align		4
.L_43:
        /*0108*/ 	.byte	0x04, 0x12
        /*010a*/ 	.short	(.L_45 - .L_44)
	.align		4
.L_44:
        /*010c*/ 	.word	index@(_Z17compute_distancesPfiiS_iiiS_)
        /*0110*/ 	.word	0x00000000
.L_45:


//--------------------- .nv.compat                --------------------------
	.section	.nv.compat,"",@"SHT_CUDA_COMPAT_INFO"
	.align	4
        /*0000*/ 	.byte	0x02, 0x09, 0x00, 0x00, 0x02, 0x02, 0x02, 0x00, 0x02, 0x05, 0x05, 0x00, 0x03, 0x07, 0x01, 0x01
        /*0010*/ 	.byte	0x02, 0x03, 0x00, 0x00, 0x02, 0x06, 0x01, 0x00, 0x04, 0x0b, 0x08, 0x00, 0x01, 0x00, 0x00, 0x00
        /*0020*/ 	.byte	0x00, 0x00, 0x00, 0x00


//--------------------- .nv.info._Z30add_query_points_norm_and_sqrtPfiiiS_ --------------------------
	.section	.nv.info._Z30add_query_points_norm_and_sqrtPfiiiS_,"",@"SHT_CUDA_INFO"
	.sectionflags	@""
	.align	4


	//----- nvinfo : EIATTR_CUDA_API_VERSION
	.align		4
        /*0000*/ 	.byte	0x04, 0x37
        /*0002*/ 	.short	(.L_47 - .L_46)
.L_46:
        /*0004*/ 	.word	0x00000082


	//----- nvinfo : EIATTR_KPARAM_INFO
	.align		4
.L_47:
        /*0008*/ 	.byte	0x04, 0x17
        /*000a*/ 	.short	(.L_49 - .L_48)
.L_48:
        /*000c*/ 	.word	0x00000000
        /*0010*/ 	.short	0x0004
        /*0012*/ 	.short	0x0018
        /*0014*/ 	.byte	0x00, 0xf5, 0x21, 0x00


	//----- nvinfo : EIATTR_KPARAM_INFO
	.align		4
.L_49:
        /*0018*/ 	.byte	0x04, 0x17
        /*001a*/ 	.short	(.L_51 - .L_50)
.L_50:
        /*001c*/ 	.word	0x00000000
        /*0020*/ 	.short	0x0003
        /*0022*/ 	.short	0x0010
        /*0024*/ 	.byte	0x00, 0xf0, 0x11, 0x00


	//----- nvinfo : EIATTR_KPARAM_INFO
	.align		4
.L_51:
        /*0028*/ 	.byte	0x04, 0x17
        /*002a*/ 	.short	(.L_53 - .L_52)
.L_52:
        /*002c*/ 	.word	0x00000000
        /*0030*/ 	.short	0x0002
        /*0032*/ 	.short	0x000c
        /*0034*/ 	.byte	0x00, 0xf0, 0x11, 0x00


	//----- nvinfo : EIATTR_KPARAM_INFO
	.align		4
.L_53:
        /*0038*/ 	.byte	0x04, 0x17
        /*003a*/ 	.short	(.L_55 - .L_54)
.L_54:
        /*003c*/ 	.word	0x00000000
        /*0040*/ 	.short	0x0001
        /*0042*/ 	.short	0x0008
        /*0044*/ 	.byte	0x00, 0xf0, 0x11, 0x00


	//----- nvinfo : EIATTR_KPARAM_INFO
	.align		4
.L_55:
        /*0048*/ 	.byte	0x04, 0x17
        /*004a*/ 	.short	(.L_57 - .L_56)
.L_56:
        /*004c*/ 	.word	0x00000000
        /*0050*/ 	.short	0x0000
        /*0052*/ 	.short	0x0000
        /*0054*/ 	.byte	0x00, 0xf5, 0x21, 0x00


	//----- nvinfo : EIATTR_SPARSE_MMA_MASK
	.align		4
.L_57:
        /*0058*/ 	.byte	0x03, 0x50
        /*005a*/ 	.short	0x0000


	//----- nvinfo : EIATTR_MAXREG_COUNT
	.align		4
        /*005c*/ 	.byte	0x03, 0x1b
        /*005e*/ 	.short	0x00ff


	//----- nvinfo : EIATTR_MERCURY_ISA_VERSION
	.align		4
        /*0060*/ 	.byte	0x03, 0x5f
        /*0062*/ 	.short	0x0101


	//----- nvinfo : EIATTR_VRC_CTA_INIT_COUNT
	.align		4
        /*0064*/ 	.byte	0x02, 0x4a
	.zero		1
	.zero		1


	//----- nvinfo : EIATTR_EXIT_INSTR_OFFSETS
	.align		4
        /*0068*/ 	.byte	0x04, 0x1c
        /*006a*/ 	.short	(.L_59 - .L_58)


	//   ....[0]....
.L_58:
        /*006c*/ 	.word	0x000000d0


	//   ....[1]....
        /*0070*/ 	.word	0x00000270


	//----- nvinfo : EIATTR_CRS_STACK_SIZE
	.align		4
.L_59:
        /*0074*/ 	.byte	0x04, 0x1e
        /*0076*/ 	.short	(.L_61 - .L_60)
.L_60:
        /*0078*/ 	.word	0x00000000


	//----- nvinfo : EIATTR_CBANK_PARAM_SIZE
	.align		4
.L_61:
        /*007c*/ 	.byte	0x03, 0x19
        /*007e*/ 	.short	0x0020


	//----- nvinfo : EIATTR_PARAM_CBANK
	.align		4
        /*0080*/ 	.byte	0x04, 0x0a
        /*0082*/ 	.short	(.L_63 - .L_62)
	.align		4
.L_62:
        /*0084*/ 	.word	index@(.nv.constant0._Z30add_query_points_norm_and_sqrtPfiiiS_)
        /*0088*/ 	.short	0x0380
        /*008a*/ 	.short	0x0020


	//----- nvinfo : EIATTR_SW_WAR
	.align		4
.L_63:
        /*008c*/ 	.byte	0x04, 0x36
        /*008e*/ 	.short	(.L_65 - .L_64)
.L_64:
        /*0090*/ 	.word	0x00000008
.L_65:


//--------------------- .nv.info._Z25add_reference_points_normPfiiiS_ --------------------------
	.section	.nv.info._Z25add_reference_points_normPfiiiS_,"",@"SHT_CUDA_INFO"
	.sectionflags	@""
	.align	4


	//----- nvinfo : EIATTR_CUDA_API_VERSION
	.align		4
        /*0000*/ 	.byte	0x04, 0x37
        /*0002*/ 	.short	(.L_67 - .L_66)
.L_66:
        /*0004*/ 	.word	0x00000082


	//----- nvinfo : EIATTR_KPARAM_INFO
	.align		4
.L_67:
        /*0008*/ 	.byte	0x04, 0x17
        /*000a*/ 	.short	(.L_69 - .L_68)
.L_68:
        /*000c*/ 	.word	0x00000000
        /*0010*/ 	.short	0x0004
        /*0012*/ 	.short	0x0018
        /*0014*/ 	.byte	0x00, 0xf5, 0x21, 0x00


	//----- nvinfo : EIATTR_KPARAM_INFO
	.align		4
.L_69:
        /*0018*/ 	.byte	0x04, 0x17
        /*001a*/ 	.short	(.L_71 - .L_70)
.L_70:
        /*001c*/ 	.word	0x00000000
        /*0020*/ 	.short	0x0003
        /*0022*/ 	.short	0x0010
        /*0024*/ 	.byte	0x00, 0xf0, 0x11, 0x00


	//----- nvinfo : EIATTR_KPARAM_INFO
	.align		4
.L_71:
        /*0028*/ 	.byte	0x04, 0x17
        /*002a*/ 	.short	(.L_73 - .L_72)
.L_72:
        /*002c*/ 	.word	0x00000000
        /*0030*/ 	.short	0x0002
        /*0032*/ 	.short	0x000c
        /*0034*/ 	.byte	0x00, 0xf0, 0x11, 0x00


	//----- nvinfo : EIATTR_KPARAM_INFO
	.align		4
.L_73:
        /*0038*/ 	.byte	0x04, 0x17
        /*003a*/ 	.short	(.L_75 - .L_74)
.L_74:
        /*003c*/ 	.word	0x00000000
        /*0040*/ 	.short	0x0001
        /*0042*/ 	.short	0x0008
        /*0044*/ 	.byte	0x00, 0xf0, 0x11, 0x00


	//----- nvinfo : EIATTR_KPARAM_INFO
	.align		4
.L_75:
        /*0048*/ 	.byte	0x04, 0x17
        /*004a*/ 	.short	(.L_77 - .L_76)
.L_76:
        /*004c*/ 	.word	0x00000000
        /*0050*/ 	.short	0x0000
        /*0052*/ 	.short	0x0000
        /*0054*/ 	.byte	0x00, 0xf5, 0x21, 0x00


	//----- nvinfo : EIATTR_SPARSE_MMA_MASK
	.align		4
.L_77:
        /*0058*/ 	.byte	0x03, 0x50
        /*005a*/ 	.short	0x0000


	//----- nvinfo : EIATTR_MAXREG_COUNT
	.align		4
        /*005c*/ 	.byte	0x03, 0x1b
        /*005e*/ 	.short	0x00ff


	//----- nvinfo : EIATTR_NUM_BARRIERS
	.align		4
        /*0060*/ 	.byte	0x02, 0x4c
        /*0062*/ 	.byte	0x01
	.zero		1


	//----- nvinfo : EIATTR_MERCURY_ISA_VERSION
	.align		4
        /*0064*/ 	.byte	0x03, 0x5f
        /*0066*/ 	.short	0x0101


	//----- nvinfo : EIATTR_VRC_CTA_INIT_COUNT
	.align		4
        /*0068*/ 	.byte	0x02, 0x4a
	.zero		1
	.zero		1


	//----- nvinfo : EIATTR_EXIT_INSTR_OFFSETS
	.align		4
        /*006c*/ 	.byte	0x04, 0x1c
        /*006e*/ 	.short	(.L_79 - .L_78)


	//   ....[0]....
.L_78:
        /*0070*/ 	.word	0x00000180


	//   ....[1]....
        /*0074*/ 	.word	0x00000210


	//----- nvinfo : EIATTR_CBANK_PARAM_SIZE
	.align		4
.L_79:
        /*0078*/ 	.byte	0x03, 0x19
        /*007a*/ 	.short	0x0020


	//----- nvinfo : EIATTR_PARAM_CBANK
	.align		4
        /*007c*/ 	.byte	0x04, 0x0a
        /*007e*/ 	.short	(.L_81 - .L_80)
	.align		4
.L_80:
        /*0080*/ 	.word	index@(.nv.constant0._Z25add_reference_points_normPfiiiS_)
        /*0084*/ 	.short	0x0380
        /*0086*/ 	.short	0x0020


	//----- nvinfo : EIATTR_SW_WAR
	.align		4
.L_81:
        /*0088*/ 	.byte	0x04, 0x36
        /*008a*/ 	.short	(.L_83 - .L_82)
.L_82:
        /*008c*/ 	.word	0x00000008
.L_83:


//--------------------- .nv.info._Z20compute_squared_normPfiiiS_ --------------------------
	.section	.nv.info._Z20compute_squared_normPfiiiS_,"",@"SHT_CUDA_INFO"
	.sectionflags	@""
	.align	4


	//----- nvinfo : EIATTR_CUDA_API_VERSION
	.align		4
        /*0000*/ 	.byte	0x04, 0x37
        /*0002*/ 	.short	(.L_85 - .L_84)
.L_84:
        /*0004*/ 	.word	0x00000082


	//----- nvinfo : EIATTR_KPARAM_INFO
	.align		4
.L_85:
        /*0008*/ 	.byte	0x04, 0x17
        /*000a*/ 	.short	(.L_87 - .L_86)
.L_86:
        /*000c*/ 	.word	0x00000000
        /*0010*/ 	.short	0x0004
        /*0012*/ 	.short	0x0018
        /*0014*/ 	.byte	0x00, 0xf5, 0x21, 0x00


	//----- nvinfo : EIATTR_KPARAM_INFO
	.align		4
.L_87:
        /*0018*/ 	.byte	0x04, 0x17
        /*001a*/ 	.short	(.L_89 - .L_88)
.L_88:
        /*001c*/ 	.word	0x00000000
        /*0020*/ 	.short	0x0003
        /*0022*/ 	.short	0x0010
        /*0024*/ 	.byte	0x00, 0xf0, 0x11, 0x00


	//----- nvinfo : EIATTR_KPARAM_INFO
	.align		4
.L_89:
        /*0028*/ 	.byte	0x04, 0x17
        /*002a*/ 	.short	(.L_91 - .L_90)
.L_90:
        /*002c*/ 	.word	0x00000000
        /*0030*/ 	.short	0x0002
        /*0032*/ 	.short	0x000c
        /*0034*/ 	.byte	0x00, 0xf0, 0x11, 0x00


	//----- nvinfo : EIATTR_KPARAM_INFO
	.align		4
.L_91:
        /*0038*/ 	.byte	0x04, 0x17
        /*003a*/ 	.short	(.L_93 - .L_92)
.L_92:
        /*003c*/ 	.word	0x00000000
        /*0040*/ 	.short	0x0001
        /*0042*/ 	.short	0x0008
        /*0044*/ 	.byte	0x00, 0xf0, 0x11, 0x00


	//----- nvinfo : EIATTR_KPARAM_INFO
	.align		4
.L_93:
        /*0048*/ 	.byte	0x04, 0x17
        /*004a*/ 	.short	(.L_95 - .L_94)
.L_94:
        /*004c*/ 	.word	0x00000000
        /*0050*/ 	.short	0x0000
        /*0052*/ 	.short	0x0000
        /*0054*/ 	.byte	0x00, 0xf5, 0x21, 0x00


	//----- nvinfo : EIATTR_SPARSE_MMA_MASK
	.align		4
.L_95:
        /*0058*/ 	.byte	0x03, 0x50
        /*005a*/ 	.short	0x0000


	//----- nvinfo : EIATTR_MAXREG_COUNT
	.align		4
        /*005c*/ 	.byte	0x03, 0x1b
        /*005e*/ 	.short	0x00ff


	//----- nvinfo : EIATTR_MERCURY_ISA_VERSION
	.align		4
        /*0060*/ 	.byte	0x03, 0x5f
        /*0062*/ 	.short	0x0101


	//----- nvinfo : EIATTR_VRC_CTA_INIT_COUNT
	.align		4
        /*0064*/ 	.byte	0x02, 0x4a
	.zero		1
	.zero		1


	//----- nvinfo : EIATTR_EXIT_INSTR_OFFSETS
	.align		4
        /*0068*/ 	.byte	0x04, 0x1c
        /*006a*/ 	.short	(.L_97 - .L_96)


	//   ....[0]....
.L_96:
        /*006c*/ 	.word	0x00000080


	//   ....[1]....
        /*0070*/ 	.word	0x00000bb0


	//----- nvinfo : EIATTR_CBANK_PARAM_SIZE
	.align		4
.L_97:
        /*0074*/ 	.byte	0x03, 0x19
        /*0076*/ 	.short	0x0020


	//----- nvinfo : EIATTR_PARAM_CBANK
	.align		4
        /*0078*/ 	.byte	0x04, 0x0a
        /*007a*/ 	.short	(.L_99 - .L_98)
	.align		4
.L_98:
        /*007c*/ 	.word	index@(.nv.constant0._Z20compute_squared_normPfiiiS_)
        /*0080*/ 	.short	0x0380
        /*0082*/ 	.short	0x0020


	//----- nvinfo : EIATTR_SW_WAR
	.align		4
.L_99:
        /*0084*/ 	.byte	0x04, 0x36
        /*0086*/ 	.short	(.L_101 - .L_100)
.L_100:
        /*0088*/ 	.word	0x00000008
.L_101:


//--------------------- .nv.info._Z12compute_sqrtPfiii --------------------------
	.section	.nv.info._Z12compute_sqrtPfiii,"",@"SHT_CUDA_INFO"
	.sectionflags	@""
	.align	4


	//----- nvinfo : EIATTR_CUDA_API_VERSION
	.align		4
        /*0000*/ 	.byte	0x04, 0x37
        /*0002*/ 	.short	(.L_103 - .L_102)
.L_102:
        /*0004*/ 	.word	0x00000082


	//----- nvinfo : EIATTR_KPARAM_INFO
	.align		4
.L_103:
        /*0008*/ 	.byte	0x04, 0x17
        /*000a*/ 	.short	(.L_105 - .L_104)
.L_104:
        /*000c*/ 	.word	0x00000000
        /*0010*/ 	.short	0x0003
        /*0012*/ 	.short	0x0010
        /*0014*/ 	.byte	0x00, 0xf0, 0x11, 0x00


	//----- nvinfo : EIATTR_KPARAM_INFO
	.align		4
.L_105:
        /*0018*/ 	.byte	0x04, 0x17
        /*001a*/ 	.short	(.L_107 - .L_106)
.L_106:
        /*001c*/ 	.word	0x00000000
        /*0020*/ 	.short	0x0002
        /*0022*/ 	.short	0x000c
        /*0024*/ 	.byte	0x00, 0xf0, 0x11, 0x00


	//----- nvinfo : EIATTR_KPARAM_INFO
	.align		4
.L_107:
        /*0028*/ 	.byte	0x04, 0x17
        /*002a*/ 	.short	(.L_109 - .L_108)
.L_108:
        /*002c*/ 	.word	0x00000000
        /*0030*/ 	.short	0x0001
        /*0032*/ 	.short	0x0008
        /*0034*/ 	.byte	0x00, 0xf0, 0x11, 0x00


	//----- nvinfo : EIATTR_KPARAM_INFO
	.align		4
.L_109:
        /*0038*/ 	.byte	0x04, 0x17
        /*003a*/ 	.short	(.L_111 - .L_110)
.L_110:
        /*003c*/ 	.word	0x00000000
        /*0040*/ 	.short	0x0000
        /*0042*/ 	.short	0x0000
        /*0044*/ 	.byte	0x00, 0xf5, 0x21, 0x00


	//----- nvinfo : EIATTR_SPARSE_MMA_MASK
	.align		4
.L_111:
        /*0048*/ 	.byte	0x03, 0x50
        /*004a*/ 	.short	0x0000


	//----- nvinfo : EIATTR_MAXREG_COUNT
	.align		4
        /*004c*/ 	.byte	0x03, 0x1b
        /*004e*/ 	.short	0x00ff


	//----- nvinfo : EIATTR_MERCURY_ISA_VERSION
	.align		4
        /*0050*/ 	.byte	0x03, 0x5f
        /*0052*/ 	.short	0x0101


	//----- nvinfo : EIATTR_VRC_CTA_INIT_COUNT
	.align		4
        /*0054*/ 	.byte	0x02, 0x4a
	.zero		1
	.zero		1


	//----- nvinfo : EIATTR_EXIT_INSTR_OFFSETS
	.align		4
        /*0058*/ 	.byte	0x04, 0x1c
        /*005a*/ 	.short	(.L_113 - .L_112)


	//   ....[0]....
.L_112:
        /*005c*/ 	.word	0x000000d0


	//   ....[1]....
        /*0060*/ 	.word	0x00000230


	//----- nvinfo : EIATTR_CRS_STACK_SIZE
	.align		4
.L_113:
        /*0064*/ 	.byte	0x04, 0x1e
        /*0066*/ 	.short	(.L_115 - .L_114)
.L_114:
        /*0068*/ 	.word	0x00000000


	//----- nvinfo : EIATTR_CBANK_PARAM_SIZE
	.align		4
.L_115:
        /*006c*/ 	.byte	0x03, 0x19
        /*006e*/ 	.short	0x0014


	//----- nvinfo : EIATTR_PARAM_CBANK
	.align		4
        /*0070*/ 	.byte	0x04, 0x0a
        /*0072*/ 	.short	(.L_117 - .L_116)
	.align		4
.L_116:
        /*0074*/ 	.word	index@(.nv.constant0._Z12compute_sqrtPfiii)
        /*0078*/ 	.short	0x0380
        /*007a*/ 	.short	0x0014


	//----- nvinfo : EIATTR_SW_WAR
	.align		4
.L_117:
        /*007c*/ 	.byte	0x04, 0x36
        /*007e*/ 	.short	(.L_119 - .L_118)
.L_118:
        /*0080*/ 	.word	0x00000008
.L_119:


//--------------------- .nv.info._Z23modified_insertion_sortPfiPiiiii --------------------------
	.section	.nv.info._Z23modified_insertion_sortPfiPiiiii,"",@"SHT_CUDA_INFO"
	.sectionflags	@""
	.align	4


	//----- nvinfo : EIATTR_CUDA_API_VERSION
	.align		4
        /*0000*/ 	.byte	0x04, 0x37
        /*0002*/ 	.short	(.L_121 - .L_120)
.L_120:
        /*0004*/ 	.word	0x00000082


	//----- nvinfo : EIATTR_KPARAM_INFO
	.align		4
.L_121:
        /*0008*/ 	.byte	0x04, 0x17
        /*000a*/ 	.short	(.L_123 - .L_122)
.L_122:
        /*000c*/ 	.word	0x00000000
        /*0010*/ 	.short	0x0006
        /*0012*/ 	.short	0x0024
        /*0014*/ 	.byte	0x00, 0xf0, 0x11, 0x00


	//----- nvinfo : EIATTR_KPARAM_INFO
	.align		4
.L_123:
        /*0018*/ 	.byte	0x04, 0x17
        /*001a*/ 	.short	(.L_125 - .L_124)
.L_124:
        /*001c*/ 	.word	0x00000000
        /*0020*/ 	.short	0x0005
        /*0022*/ 	.short	0x0020
        /*0024*/ 	.byte	0x00, 0xf0, 0x11, 0x00


	//----- nvinfo : EIATTR_KPARAM_INFO
	.align		4
.L_125:
        /*0028*/ 	.byte	0x04, 0x17
        /*002a*/ 	.short	(.L_127 - .L_126)
.L_126:
        /*002c*/ 	.word	0x00000000
        /*0030*/ 	.short	0x0004
        /*0032*/ 	.short	0x001c
        /*0034*/ 	.byte	0x00, 0xf0, 0x11, 0x00


	//----- nvinfo : EIATTR_KPARAM_INFO
	.align		4
.L_127:
        /*0038*/ 	.byte	0x04, 0x17
        /*003a*/ 	.short	(.L_129 - .L_128)
.L_128:
        /*003c*/ 	.word	0x00000000
        /*0040*/ 	.short	0x0003
        /*0042*/ 	.short	0x0018
        /*0044*/ 	.byte	0x00, 0xf0, 0x11, 0x00


	//----- nvinfo : EIATTR_KPARAM_INFO
	.align		4
.L_129:
        /*0048*/ 	.byte	0x04, 0x17
        /*004a*/ 	.short	(.L_131 - .L_130)
.L_130:
        /*004c*/ 	.word	0x00000000
        /*0050*/ 	.short	0x0002
        /*0052*/ 	.short	0x0010
        /*0054*/ 	.byte	0x00, 0xf5, 0x21, 0x00


	//----- nvinfo : EIATTR_KPARAM_INFO
	.align		4
.L_131:
        /*0058*/ 	.byte	0x04, 0x17
        /*005a*/ 	.short	(.L_133 - .L_132)
.L_132:
        /*005c*/ 	.word	0x00000000
        /*0060*/ 	.short	0x0001
        /*0062*/ 	.short	0x0008
        /*0064*/ 	.byte	0x00, 0xf0, 0x11, 0x00


	//----- nvinfo : EIATTR_KPARAM_INFO
	.align		4
.L_133:
        /*0068*/ 	.byte	0x04, 0x17
        /*006a*/ 	.short	(.L_135 - .L_134)
.L_134:
        /*006c*/ 	.word	0x00000000
        /*0070*/ 	.short	0x0000
        /*0072*/ 	.short	0x0000
        /*0074*/ 	.byte	0x00, 0xf5, 0x21, 0x00


	//----- nvinfo : EIATTR_SPARSE_MMA_MASK
	.align		4
.L_135:
        /*0078*/ 	.byte	0x03, 0x50
        /*007a*/ 	.short	0x0000


	//----- nvinfo : EIATTR_MAXREG_COUNT
	.align		4
        /*007c*/ 	.byte	0x03, 0x1b
        /*007e*/ 	.short	0x00ff


	//----- nvinfo : EIATTR_MERCURY_ISA_VERSION
	.align		4
        /*0080*/ 	.byte	0x03, 0x5f
        /*0082*/ 	.short	0x0101


	//----- nvinfo : EIATTR_VRC_CTA_INIT_COUNT
	.align		4
        /*0084*/ 	.byte	0x02, 0x4a
	.zero		1
	.zero		1


	//----- nvinfo : EIATTR_EXIT_INSTR_OFFSETS
	.align		4
        /*0088*/ 	.byte	0x04, 0x1c
        /*008a*/ 	.short	(.L_137 - .L_136)


	//   ....[0]....
.L_136:
        /*008c*/ 	.word	0x00000070


	//   ....[1]....
        /*0090*/ 	.word	0x000000e0


	//   ....[2]....
        /*0094*/ 	.word	0x00000450


	//   ....[3]....
        /*0098*/ 	.word	0x000008f0


	//   ....[4]....
        /*009c*/ 	.word	0x00000a80


	//----- nvinfo : EIATTR_CRS_STACK_SIZE
	.align		4
.L_137:
        /*00a0*/ 	.byte	0x04, 0x1e
        /*00a2*/ 	.short	(.L_139 - .L_138)
.L_138:
        /*00a4*/ 	.word	0x00000000


	//----- nvinfo : EIATTR_CBANK_PARAM_SIZE
	.align		4
.L_139:
        /*00a8*/ 	.byte	0x03, 0x19
        /*00aa*/ 	.short	0x0028


	//----- nvinfo : EIATTR_PARAM_CBANK
	.align		4
        /*00ac*/ 	.byte	0x04, 0x0a
        /*00ae*/ 	.short	(.L_141 - .L_140)
	.align		4
.L_140:
        /*00b0*/ 	.word	index@(.nv.constant0._Z23modified_insertion_sortPfiPiiiii)
        /*00b4*/ 	.short	0x0380
        /*00b6*/ 	.short	0x0028


	//----- nvinfo : EIATTR_SW_WAR
	.align		4
.L_141:
        /*00b8*/ 	.byte	0x04, 0x36
        /*00ba*/ 	.short	(.L_143 - .L_142)
.L_142:
        /*00bc*/ 	.word	0x00000008
.L_143:


//--------------------- .nv.info._Z24compute_distance_textureyiPfiiiS_ --------------------------
	.section	.nv.info._Z24compute_distance_textureyiPfiiiS_,"",@"SHT_CUDA_INFO"
	.sectionflags	@""
	.align	4


	//----- nvinfo : EIATTR_CUDA_API_VERSION
	.align		4
        /*0000*/ 	.byte	0x04, 0x37
        /*0002*/ 	.short	(.L_145 - .L_144)
.L_144:
        /*0004*/ 	.word	0x00000082


	//----- nvinfo : EIATTR_KPARAM_INFO
	.align		4
.L_145:
        /*0008*/ 	.byte	0x04, 0x17
        /*000a*/ 	.short	(.L_147 - .L_146)
.L_146:
        /*000c*/ 	.word	0x00000000
        /*0010*/ 	.short	0x0006
        /*0012*/ 	.short	0x0028
        /*0014*/ 	.byte	0x00, 0xf5, 0x21, 0x00


	//----- nvinfo : EIATTR_KPARAM_INFO
	.align		4
.L_147:
        /*0018*/ 	.byte	0x04, 0x17
        /*001a*/ 	.short	(.L_149 - .L_148)
.L_148:
        /*001c*/ 	.word	0x00000000
        /*0020*/ 	.short	0x0005
        /*0022*/ 	.short	0x0020
        /*0024*/ 	.byte	0x00, 0xf0, 0x11, 0x00


	//----- nvinfo : EIATTR_KPARAM_INFO
	.align		4
.L_149:
        /*0028*/ 	.byte	0x04, 0x17
        /*002a*/ 	.short	(.L_151 - .L_150)
.L_150:
        /*002c*/ 	.word	0x00000000
        /*0030*/ 	.short	0x0004
        /*0032*/ 	.short	0x001c
        /*0034*/ 	.byte	0x00, 0xf0, 0x11, 0x00


	//----- nvinfo : EIATTR_KPARAM_INFO
	.align		4
.L_151:
        /*0038*/ 	.byte	0x04, 0x17
        /*003a*/ 	.short	(.L_153 - .L_152)
.L_152:
        /*003c*/ 	.word	0x00000000
        /*0040*/ 	.short	0x0003
        /*0042*/ 	.short	0x0018
        /*0044*/ 	.byte	0x00, 0xf0, 0x11, 0x00


	//----- nvinfo : EIATTR_KPARAM_INFO
	.align		4
.L_153:
        /*0048*/ 	.byte	0x04, 0x17
        /*004a*/ 	.short	(.L_155 - .L_154)
.L_154:
        /*004c*/ 	.word	0x00000000
        /*0050*/ 	.short	0x0002
        /*0052*/ 	.short	0x0010
        /*0054*/ 	.byte	0x00, 0xf5, 0x21, 0x00


	//----- nvinfo : EIATTR_KPARAM_INFO
	.align		4
.L_155:
        /*0058*/ 	.byte	0x04, 0x17
        /*005a*/ 	.short	(.L_157 - .L_156)
.L_156:
        /*005c*/ 	.word	0x00000000
        /*0060*/ 	.short	0x0001
        /*0062*/ 	.short	0x0008
        /*0064*/ 	.byte	0x00, 0xf0, 0x11, 0x00


	//----- nvinfo : EIATTR_KPARAM_INFO
	.align		4
.L_157:
        /*0068*/ 	.byte	0x04, 0x17
        /*006a*/ 	.short	(.L_159 - .L_158)
.L_158:
        /*006c*/ 	.word	0x00000000
        /*0070*/ 	.short	0x0000
        /*0072*/ 	.short	0x0000
        /*0074*/ 	.byte	0x00, 0xf0, 0x21, 0x00


	//----- nvinfo : EIATTR_SPARSE_MMA_MASK
	.align		4
.L_159:
        /*0078*/ 	.byte	0x03, 0x50
        /*007a*/ 	.short	0x0000


	//----- nvinfo : EIATTR_MAXREG_COUNT
	.align		4
        /*007c*/ 	.byte	0x03, 0x1b
        /*007e*/ 	.short	0x00ff


	//----- nvinfo : EIATTR_MERCURY_ISA_VERSION
	.align		4
        /*0080*/ 	.byte	0x03, 0x5f
        /*0082*/ 	.short	0x0101


	//----- nvinfo : EIATTR_VRC_CTA_INIT_COUNT
	.align		4
        /*0084*/ 	.byte	0x02, 0x4a
	.zero		1
	.zero		1


	//----- nvinfo : EIATTR_EXIT_INSTR_OFFSETS
	.align		4
        /*0088*/ 	.byte	0x04, 0x1c
        /*008a*/ 	.short	(.L_161 - .L_160)


	//   ....[0]....
.L_160:
        /*008c*/ 	.word	0x000000e0


	//   ....[1]....
        /*0090*/ 	.word	0x00000d10


	//----- nvinfo : EIATTR_CBANK_PARAM_SIZE
	.align		4
.L_161:
        /*0094*/ 	.byte	0x03, 0x19
        /*0096*/ 	.short	0x0030


	//----- nvinfo : EIATTR_PARAM_CBANK
	.align		4
        /*0098*/ 	.byte	0x04, 0x0a
        /*009a*/ 	.short	(.L_163 - .L_162)
	.align		4
.L_162:
        /*009c*/ 	.word	index@(.nv.constant0._Z24compute_distance_textureyiPfiiiS_)
        /*00a0*/ 	.short	0x0380
        /*00a2*/ 	.short	0x0030


	//----- nvinfo : EIATTR_SW_WAR
	.align		4
.L_163:
        /*00a4*/ 	.byte	0x04, 0x36
        /*00a6*/ 	.short	(.L_165 - .L_164)
.L_164:
        /*00a8*/ 	.word	0x00000008
.L_165:


//--------------------- .nv.info._Z17compute_distancesPfiiS_iiiS_ --------------------------
	.section	.nv.info._Z17compute_distancesPfiiS_iiiS_,"",@"SHT_CUDA_INFO"
	.sectionflags	@""
	.align	4


	//----- nvinfo : EIATTR_CUDA_API_VERSION
	.align		4
        /*0000*/ 	.byte	0x04, 0x37
        /*0002*/ 	.short	(.L_167 - .L_166)
.L_166:
        /*0004*/ 	.word	0x00000082


	//----- nvinfo : EIATTR_KPARAM_INFO
	.align		4
.L_167:
        /*0008*/ 	.byte	0x04, 0x17
        /*000a*/ 	.short	(.L_169 - .L_168)
.L_168:
        /*000c*/ 	.word	0x00000000
        /*0010*/ 	.short	0x0007
        /*0012*/ 	.short	0x0028
        /*0014*/ 	.byte	0x00, 0xf5, 0x21, 0x00


	//----- nvinfo : EIATTR_KPARAM_INFO
	.align		4
.L_169:
        /*0018*/ 	.byte	0x04, 0x17
        /*001a*/ 	.short	(.L_171 - .L_170)
.L_170:
        /*001c*/ 	.word	0x00000000
        /*0020*/ 	.short	0x0006
        /*0022*/ 	.short	0x0020
        /*0024*/ 	.byte	0x00, 0xf0, 0x11, 0x00


	//----- nvinfo : EIATTR_KPARAM_INFO
	.align		4
.L_171:
        /*0028*/ 	.byte	0x04, 0x17
        /*002a*/ 	.short	(.L_173 - .L_172)
.L_172:
        /*002c*/ 	.word	0x00000000
        /*0030*/ 	.short	0x0005
        /*0032*/ 	.short	0x001c
        /*0034*/ 	.byte	0x00, 0xf0, 0x11, 0x00


	//----- nvinfo : EIATTR_KPARAM_INFO
	.align		4
.L_173:
        /*0038*/ 	.byte	0x04, 0x17
        /*003a*/ 	.short	(.L_175 - .L_174)
.L_174:
        /*003c*/ 	.word	0x00000000
        /*0040*/ 	.short	0x0004
        /*0042*/ 	.short	0x0018
        /*0044*/ 	.byte	0x00, 0xf0, 0x11, 0x00


	//----- nvinfo : EIATTR_KPARAM_INFO
	.align		4
.L_175:
        /*0048*/ 	.byte	0x04, 0x17
        /*004a*/ 	.short	(.L_177 - .L_176)
.L_176:
        /*004c*/ 	.word	0x00000000
        /*0050*/ 	.short	0x0003
        /*0052*/ 	.short	0x0010
        /*0054*/ 	.byte	0x00, 0xf5, 0x21, 0x00


	//----- nvinfo : EIATTR_KPARAM_INFO
	.align		4
.L_177:
        /*0058*/ 	.byte	0x04, 0x17
        /*005a*/ 	.short	(.L_179 - .L_178)
.L_178:
        /*005c*/ 	.word	0x00000000
        /*0060*/ 	.short	0x0002
        /*0062*/ 	.short	0x000c
        /*0064*/ 	.byte	0x00, 0xf0, 0x11, 0x00


	//----- nvinfo : EIATTR_KPARAM_INFO
	.align		4
.L_179:
        /*0068*/ 	.byte	0x04, 0x17
        /*006a*/ 	.short	(.L_181 - .L_180)
.L_180:
        /*006c*/ 	.word	0x00000000
        /*0070*/ 	.short	0x0001
        /*0072*/ 	.short	0x0008
        /*0074*/ 	.byte	0x00, 0xf0, 0x11, 0x00


	//----- nvinfo : EIATTR_KPARAM_INFO
	.align		4
.L_181:
        /*0078*/ 	.byte	0x04, 0x17
        /*007a*/ 	.short	(.L_183 - .L_182)
.L_182:
        /*007c*/ 	.word	0x00000000
        /*0080*/ 	.short	0x0000
        /*0082*/ 	.short	0x0000
        /*0084*/ 	.byte	0x00, 0xf5, 0x21, 0x00


	//----- nvinfo : EIATTR_SPARSE_MMA_MASK
	.align		4
.L_183:
        /*0088*/ 	.byte	0x03, 0x50
        /*008a*/ 	.short	0x0000


	//----- nvinfo : EIATTR_MAXREG_COUNT
	.align		4
        /*008c*/ 	.byte	0x03, 0x1b
        /*008e*/ 	.short	0x00ff


	//----- nvinfo : EIATTR_NUM_BARRIERS
	.align		4
        /*0090*/ 	.byte	0x02, 0x4c
        /*0092*/ 	.byte	0x01
	.zero		1


	//----- nvinfo : EIATTR_MERCURY_ISA_VERSION
	.align		4
        /*0094*/ 	.byte	0x03, 0x5f
        /*0096*/ 	.short	0x0101


	//----- nvinfo : EIATTR_VRC_CTA_INIT_COUNT
	.align		4
        /*0098*/ 	.byte	0x02, 0x4a
	.zero		1
	.zero		1


	//----- nvinfo : EIATTR_EXIT_INSTR_OFFSETS
	.align		4
        /*009c*/ 	.byte	0x04, 0x1c
        /*009e*/ 	.short	(.L_185 - .L_184)


	//   ....[0]....
.L_184:
        /*00a0*/ 	.word	0x00000ae0


	//   ....[1]....
        /*00a4*/ 	.word	0x00000ba0


	//----- nvinfo : EIATTR_CRS_STACK_SIZE
	.align		4
.L_185:
        /*00a8*/ 	.byte	0x04, 0x1e
        /*00aa*/ 	.short	(.L_187 - .L_186)
.L_186:
        /*00ac*/ 	.word	0x00000000


	//----- nvinfo : EIATTR_CBANK_PARAM_SIZE
	.align		4
.L_187:
        /*00b0*/ 	.byte	0x03, 0x19
        /*00b2*/ 	.short	0x0030


	//----- nvinfo : EIATTR_PARAM_CBANK
	.align		4
        /*00b4*/ 	.byte	0x04, 0x0a
        /*00b6*/ 	.short	(.L_189 - .L_188)
	.align		4
.L_188:
        /*00b8*/ 	.word	index@(.nv.constant0._Z17compute_distancesPfiiS_iiiS_)
        /*00bc*/ 	.short	0x0380
        /*00be*/ 	.short	0x0030


	//----- nvinfo : EIATTR_SW_WAR
	.align		4
.L_189:
        /*00c0*/ 	.byte	0x04, 0x36
        /*00c2*/ 	.short	(.L_191 - .L_190)
.L_190:
        /*00c4*/ 	.word	0x00000008
.L_191:


//--------------------- .nv.callgraph             --------------------------
	.section	.nv.callgraph,"",@"SHT_CUDA_CALLGRAPH"
	.align	4
	.sectionentsize	8
	.align		4
        /*0000*/ 	.word	0x00000000
	.align		4
        /*0004*/ 	.word	0xffffffff
	.align		4
        /*0008*/ 	.word	0x00000000
	.align		4
        /*000c*/ 	.word	0xfffffffe
	.align		4
        /*0010*/ 	.word	0x00000000
	.align		4
        /*0014*/ 	.word	0xfffffffd
	.align		4
        /*0018*/ 	.word	0x00000000
	.align		4
        /*001c*/ 	.word	0xfffffffc


//--------------------- .text._Z30add_query_points_norm_and_sqrtPfiiiS_ --------------------------
	.section	.text._Z30add_query_points_norm_and_sqrtPfiiiS_,"ax",@progbits
	.align	128
        .global         _Z30add_query_points_norm_and_sqrtPfiiiS_
        .type           _Z30add_query_points_norm_and_sqrtPfiiiS_,@function
        .size           _Z30add_query_points_norm_and_sqrtPfiiiS_,(.L_x_50 - _Z30add_query_points_norm_and_sqrtPfiiiS_)
        .other          _Z30add_query_points_norm_and_sqrtPfiiiS_,@"STO_CUDA_ENTRY STV_DEFAULT"
_Z30add_query_points_norm_and_sqrtPfiiiS_:
.text._Z30add_query_points_norm_and_sqrtPfiiiS_:
[----:B------:R-:W-:Y:S01]  /*0000*/  LDC R1, c[0x0][0x37c] ;  /* 0x0000df00ff017b82 */ /* 0x000fe20000000800 */
[----:B------:R-:W0:Y:S07]  /*0010*/  S2R R3, SR_TID.Y ;  /* 0x0000000000037919 */ /* 0x000e2e0000002200 */
[----:B------:R-:W1:Y:S01]  /*0020*/  LDC R7, c[0x0][0x360] ;  /* 0x0000d800ff077b82 */ /* 0x000e620000000800 */
[----:B------:R-:W2:Y:S01]  /*0030*/  LDCU UR6, c[0x0][0x390] ;  /* 0x00007200ff0677ac */ /* 0x000ea20008000800 */
[----:B------:R-:W1:Y:S01]  /*0040*/  S2R R2, SR_TID.X ;  /* 0x0000000000027919 */ /* 0x000e620000002100 */
[----:B------:R-:W3:Y:S05]  /*0050*/  LDCU UR7, c[0x0][0x388] ;  /* 0x00007100ff0777ac */ /* 0x000eea0008000800 */
[----:B------:R-:W0:Y:S08]  /*0060*/  S2UR UR5, SR_CTAID.Y ;  /* 0x00000000000579c3 */ /* 0x000e300000002600 */
[----:B------:R-:W0:Y:S08]  /*0070*/  LDC R0, c[0x0][0x364] ;  /* 0x0000d900ff007b82 */ /* 0x000e300000000800 */
[----:B------:R-:W1:Y:S01]  /*0080*/  S2UR UR4, SR_CTAID.X ;  /* 0x00000000000479c3 */ /* 0x000e620000002500 */
[----:B0-----:R-:W-:-:S05]  /*0090*/  IMAD R0, R0, UR5, R3 ;  /* 0x0000000500007c24 */ /* 0x001fca000f8e0203 */
[----:B--2---:R-:W-:Y:S01]  /*00a0*/  ISETP.GE.U32.AND P0, PT, R0, UR6, PT ;  /* 0x0000000600007c0c */ /* 0x004fe2000bf06070 */
[----:B-1----:R-:W-:-:S05]  /*00b0*/  IMAD R7, R7, UR4, R2 ;  /* 0x0000000407077c24 */ /* 0x002fca000f8e0202 */
[----:B---3--:R-:W-:-:S13]  /*00c0*/  ISETP.GE.U32.OR P0, PT, R7, UR7, P0 ;  /* 0x0000000707007c0c */ /* 0x008fda0008706470 */
[----:B------:R-:W-:Y:S05]  /*00d0*/  @P0 EXIT ;  /* 0x000000000000094d */ /* 0x000fea0003800000 */
[----:B------:R-:W0:Y:S01]  /*00e0*/  LDC.64 R4, c[0x0][0x398] ;  /* 0x0000e600ff047b82 */ /* 0x000e220000000a00 */
[----:B------:R-:W1:Y:S01]  /*00f0*/  LDCU UR6, c[0x0][0x38c] ;  /* 0x00007180ff0677ac */ /* 0x000e620008000800 */
[----:B------:R-:W2:Y:S06]  /*0100*/  LDCU.64 UR4, c[0x0][0x358] ;  /* 0x00006b00ff0477ac */ /* 0x000eac0008000a00 */
[----:B------:R-:W3:Y:S01]  /*0110*/  LDC.64 R2, c[0x0][0x380] ;  /* 0x0000e000ff027b82 */ /* 0x000ee20000000a00 */
[----:B-1----:R-:W-:Y:S02]  /*0120*/  IMAD R9, R0, UR6, R7 ;  /* 0x0000000600097c24 */ /* 0x002fe4000f8e0207 */
[----:B0-----:R-:W-:-:S06]  /*0130*/  IMAD.WIDE.U32 R4, R7, 0x4, R4 ;  /* 0x0000000407047825 */ /* 0x001fcc00078e0004 */
[----:B--2---:R-:W2:Y:S01]  /*0140*/  LDG.E R5, desc[UR4][R4.64] ;  /* 0x0000000404057981 */ /* 0x004ea2000c1e1900 */
[----:B---3--:R-:W-:-:S05]  /*0150*/  IMAD.WIDE.U32 R2, R9, 0x4, R2 ;  /* 0x0000000409027825 */ /* 0x008fca00078e0002 */
[----:B------:R-:W2:Y:S01]  /*0160*/  LDG.E R0, desc[UR4][R2.64] ;  /* 0x0000000402007981 */ /* 0x000ea2000c1e1900 */
[----:B------:R-:W-:Y:S01]  /*0170*/  BSSY.RECONVERGENT B0, `(.L_x_0) ;  /* 0x000000e000007945 */ /* 0x000fe20003800200 */
[----:B--2---:R-:W-:-:S05]  /*0180*/  FADD R0, R0, R5 ;  /* 0x0000000500007221 */ /* 0x004fca0000000000 */
[----:B------:R-:W-:Y:S01]  /*0190*/  IADD3 R6, PT, PT, R0, -0xd000000, RZ ;  /* 0xf300000000067810 */ /* 0x000fe20007ffe0ff */
[----:B------:R0:W1:Y:S03]  /*01a0*/  MUFU.RSQ R7, R0 ;  /* 0x0000000000077308 */ /* 0x0000660000001400 */
[----:B------:R-:W-:-:S13]  /*01b0*/  ISETP.GT.U32.AND P0, PT, R6, 0x727fffff, PT ;  /* 0x727fffff0600780c */ /* 0x000fda0003f04070 */
[----:B0-----:R-:W-:Y:S05]  /*01c0*/  @!P0 BRA `(.L_x_1) ;  /* 0x0000000000108947 */ /* 0x001fea0003800000 */
[----:B------:R-:W-:-:S07]  /*01d0*/  MOV R9, 0x1f0 ;  /* 0x000001f000097802 */ /* 0x000fce0000000f00 */
[----:B-1----:R-:W-:Y:S05]  /*01e0*/  CALL.REL.NOINC `($__internal_0_$__cuda_sm20_sqrt_rn_f32_slowpath) ;  /* 0x0000000000247944 */ /* 0x002fea0003c00000 */
[----:B------:R-:W-:Y:S01]  /*01f0*/  MOV R5, R0 ;  /* 0x0000000000057202 */ /* 0x000fe20000000f00 */
[----:B------:R-:W-:Y:S06]  /*0200*/  BRA `(.L_x_2) ;  /* 0x0000000000107947 */ /* 0x000fec0003800000 */
.L_x_1:
[----:B-1----:R-:W-:Y:S01]  /*0210*/  FMUL.FTZ R5, R0, R7 ;  /* 0x0000000700057220 */ /* 0x002fe20000410000 */
[----:B------:R-:W-:-:S03]  /*0220*/  FMUL.FTZ R7, R7, 0.5 ;  /* 0x3f00000007077820 */ /* 0x000fc60000410000 */
[----:B------:R-:W-:-:S04]  /*0230*/  FFMA R0, -R5, R5, R0 ;  /* 0x0000000505007223 */ /* 0x000fc80000000100 */
[----:B------:R-:W-:-:S07]  /*0240*/  FFMA R5, R0, R7, R5 ;  /* 0x0000000700057223 */ /* 0x000fce0000000005 */
.L_x_2:
[----:B------:R-:W-:Y:S05]  /*0250*/  BSYNC.RECONVERGENT B0 ;  /* 0x0000000000007941 */ /* 0x000fea0003800200 */
.L_x_0:
[----:B------:R-:W-:Y:S01]  /*0260*/  STG.E desc[UR4][R2.64], R5 ;  /* 0x0000000502007986 */ /* 0x000fe2000c101904 */
[----:B------:R-:W-:Y:S05]  /*0270*/  EXIT ;  /* 0x000000000000794d */ /* 0x000fea0003800000 */
        .weak           $__internal_0_$__cuda_sm20_sqrt_rn_f32_slowpath
        .type           $__internal_0_$__cuda_sm20_sqrt_rn_f32_slowpath,@function
        .size           $__internal_0_$__cuda_sm20_sqrt_rn_f32_slowpath,(.L_x_50 - $__internal_0_$__cuda_sm20_sqrt_rn_f32_slowpath)
$__internal_0_$__cuda_sm20_sqrt_rn_f32_slowpath:
[----:B------:R-:W-:-:S13]  /*0280*/  LOP3.LUT P0, RZ, R0, 0x7fffffff, RZ, 0xc0, !PT ;  /* 0x7fffffff00ff7812 */ /* 0x000fda000780c0ff */
[----:B------:R-:W-:Y:S01]  /*0290*/  @!P0 MOV R4, R0 ;  /* 0x0000000000048202 */ /* 0x000fe20000000f00 */
[----:B------:R-:W-:Y:S06]  /*02a0*/  @!P0 BRA `(.L_x_3) ;  /* 0x0000000000408947 */ /* 0x000fec0003800000 */
[----:B------:R-:W-:-:S13]  /*02b0*/  FSETP.GEU.FTZ.AND P0, PT, R0, RZ, PT ;  /* 0x000000ff0000720b */ /* 0x000fda0003f1e000 */
[----:B------:R-:W-:Y:S01]  /*02c0*/  @!P0 MOV R4, 0x7fffffff ;  /* 0x7fffffff00048802 */ /* 0x000fe20000000f00 */
[----:B------:R-:W-:Y:S06]  /*02d0*/  @!P0 BRA `(.L_x_3) ;  /* 0x0000000000348947 */ /* 0x000fec0003800000 */
[----:B------:R-:W-:-:S13]  /*02e0*/  FSETP.GTU.FTZ.AND P0, PT, |R0|, +INF , PT ;  /* 0x7f8000000000780b */ /* 0x000fda0003f1c200 */
[----:B------:R-:W-:Y:S01]  /*02f0*/  @P0 FADD.FTZ R4, R0, 1 ;  /* 0x3f80000000040421 */ /* 0x000fe20000010000 */
[----:B------:R-:W-:Y:S06]  /*0300*/  @P0 BRA `(.L_x_3) ;  /* 0x0000000000280947 */ /* 0x000fec0003800000 */
[----:B------:R-:W-:-:S13]  /*0310*/  FSETP.NEU.FTZ.AND P0, PT, |R0|, +INF , PT ;  /* 0x7f8000000000780b */ /* 0x000fda0003f1d200 */
[----:B------:R-:W-:-:S04]  /*0320*/  @P0 FFMA R5, R0, 1.84467440737095516160e+19, RZ ;  /* 0x5f80000000050823 */ /* 0x000fc800000000ff */
[----:B------:R-:W0:Y:S02]  /*0330*/  @P0 MUFU.RSQ R4, R5 ;  /* 0x0000000500040308 */ /* 0x000e240000001400 */
[----:B0-----:R-:W-:Y:S01]  /*0340*/  @P0 FMUL.FTZ R6, R5, R4 ;  /* 0x0000000405060220 */ /* 0x001fe20000410000 */
[----:B------:R-:W-:Y:S01]  /*0350*/  @P0 FMUL.FTZ R8, R4, 0.5 ;  /* 0x3f00000004080820 */ /* 0x000fe20000410000 */
[----:B------:R-:W-:Y:S02]  /*0360*/  @!P0 MOV R4, R0 ;  /* 0x0000000000048202 */ /* 0x000fe40000000f00 */
[----:B------:R-:W-:-:S04]  /*0370*/  @P0 FADD.FTZ R7, -R6, -RZ ;  /* 0x800000ff06070221 */ /* 0x000fc80000010100 */
[----:B------:R-:W-:-:S04]  /*0380*/  @P0 FFMA R7, R6, R7, R5 ;  /* 0x0000000706070223 */ /* 0x000fc80000000005 */
[----:B------:R-:W-:-:S04]  /*0390*/  @P0 FFMA R7, R7, R8, R6 ;  /* 0x0000000807070223 */ /* 0x000fc80000000006 */
[----:B------:R-:W-:-:S07]  /*03a0*/  @P0 FMUL.FTZ R4, R7, 2.3283064365386962891e-10 ;  /* 0x2f80000007040820 */ /* 0x000fce0000410000 */
.L_x_3:
[----:B------:R-:W-:Y:S01]  /*03b0*/  HFMA2 R5, -RZ, RZ, 0, 0 ;  /* 0x00000000ff057431 */ /* 0x000fe200000001ff */
[----:B------:R-:W-:Y:S02]  /*03c0*/  MOV R0, R4 ;  /* 0x0000000400007202 */ /* 0x000fe40000000f00 */
[----:B------:R-:W-:-:S04]  /*03d0*/  MOV R4, R9 ;  /* 0x0000000900047202 */ /* 0x000fc80000000f00 */
[----:B------:R-:W-:Y:S05]  /*03e0*/  RET.REL.NODEC R4 `(_Z30add_query_points_norm_and_sqrtPfiiiS_) ;  /* 0xfffffffc04047950 */ /* 0x000fea0003c3ffff */
.L_x_4:
[----:B------:R-:W-:-:S00]  /*03f0*/  BRA `(.L_x_4) ;  /* 0xfffffffc00fc7947 */ /* 0x000fc0000383ffff */
[----:B------:R-:W-:-:S00]  /*0400*/  NOP ;  /* 0x0000000000007918 */ /* 0x000fc00000000000 */
[----:B------:R-:W-:-:S00]  /*0410*/  NOP ;  /* 0x0000000000007918 */ /* 0x000fc00000000000 */
[----:B------:R-:W-:-:S00]  /*0420*/  NOP ;  /* 0x0000000000007918 */ /* 0x000fc00000000000 */
[----:B------:R-:W-:-:S00]  /*0430*/  NOP ;  /* 0x0000000000007918 */ /* 0x000fc00000000000 */
[----:B------:R-:W-:-:S00]  /*0440*/  NOP ;  /* 0x0000000000007918 */ /* 0x000fc00000000000 */
[----:B------:R-:W-:-:S00]  /*0450*/  NOP ;  /* 0x0000000000007918 */ /* 0x000fc00000000000 */
[----:B------:R-:W-:-:S00]  /*0460*/  NOP ;  /* 0x0000000000007918 */ /* 0x000fc00000000000 */
[----:B------:R-:W-:-:S00]  /*0470*/  NOP ;  /* 0x0000000000007918 */ /* 0x000fc00000000000 */
.L_x_50:


//--------------------- .text._Z25add_reference_points_normPfiiiS_ --------------------------
	.section	.text._Z25add_reference_points_normPfiiiS_,"ax",@progbits
	.align	128
        .global         _Z25add_reference_points_normPfiiiS_
        .type           _Z25add_reference_points_normPfiiiS_,@function
        .size           _Z25add_reference_points_normPfiiiS_,(.L_x_53 - _Z25add_reference_points_normPfiiiS_)
        .other          _Z25add_reference_points_normPfiiiS_,@"STO_CUDA_ENTRY STV_DEFAULT"
_Z25add_reference_points_normPfiiiS_:
.text._Z25add_reference_points_normPfiiiS_:
[----:B------:R-:W-:Y:S01]  /*0000*/  LDC R1, c[0x0][0x37c] ;  /* 0x0000df00ff017b82 */ /* 0x000fe20000000800 */
[----:B------:R-:W0:Y:S07]  /*0010*/  S2R R4, SR_TID.Y ;  /* 0x0000000000047919 */ /* 0x000e2e0000002200 */
[----:B------:R-:W1:Y:S01]  /*0020*/  LDC R7, c[0x0][0x360] ;  /* 0x0000d800ff077b82 */ /* 0x000e620000000800 */
[----:B------:R-:W2:Y:S01]  /*0030*/  LDCU UR5, c[0x0][0x390] ;  /* 0x00007200ff0577ac */ /* 0x000ea20008000800 */
[----:B------:R-:W3:Y:S01]  /*0040*/  S2R R0, SR_TID.X ;  /* 0x0000000000007919 */ /* 0x000ee20000002100 */
[----:B------:R-:W4:Y:S05]  /*0050*/  LDCU.64 UR6, c[0x0][0x358] ;  /* 0x00006b00ff0677ac */ /* 0x000f2a0008000a00 */
[----:B------:R-:W0:Y:S01]  /*0060*/  S2UR UR4, SR_CTAID.Y ;  /* 0x00000000000479c3 */ /* 0x000e220000002600 */
[----:B------:R-:W5:Y:S07]  /*0070*/  LDCU UR9, c[0x0][0x388] ;  /* 0x00007100ff0977ac */ /* 0x000f6e0008000800 */
[----:B------:R-:W0:Y:S02]  /*0080*/  LDC R5, c[0x0][0x364] ;  /* 0x0000d900ff057b82 */ /* 0x000e240000000800 */
[----:B0-----:R-:W-:-:S05]  /*0090*/  IMAD R5, R5, UR4, R4 ;  /* 0x0000000405057c24 */ /* 0x001fca000f8e0204 */
[----:B--2---:R-:W-:-:S04]  /*00a0*/  ISETP.GE.U32.AND P0, PT, R5, UR5, PT ;  /* 0x0000000505007c0c */ /* 0x004fc8000bf06070 */
[----:B---3--:R-:W-:-:S13]  /*00b0*/  ISETP.NE.OR P1, PT, R0, RZ, P0 ;  /* 0x000000ff0000720c */ /* 0x008fda0000725670 */
[----:B------:R-:W0:Y:S02]  /*00c0*/  @!P1 LDC.64 R2, c[0x0][0x398] ;  /* 0x0000e600ff029b82 */ /* 0x000e240000000a00 */
[----:B0-----:R-:W-:-:S06]  /*00d0*/  @!P1 IMAD.WIDE.U32 R2, R5, 0x4, R2 ;  /* 0x0000000405029825 */ /* 0x001fcc00078e0002 */
[----:B----4-:R-:W2:Y:S01]  /*00e0*/  @!P1 LDG.E R3, desc[UR6][R2.64] ;  /* 0x0000000602039981 */ /* 0x010ea2000c1e1900 */
[----:B------:R-:W0:Y:S01]  /*00f0*/  S2UR UR5, SR_CgaCtaId ;  /* 0x00000000000579c3 */ /* 0x000e220000008800 */
[----:B------:R-:W-:-:S07]  /*0100*/  UMOV UR4, 0x400 ;  /* 0x0000040000047882 */ /* 0x000fce0000000000 */
[----:B------:R-:W1:Y:S01]  /*0110*/  S2UR UR8, SR_CTAID.X ;  /* 0x00000000000879c3 */ /* 0x000e620000002500 */
[----:B0-----:R-:W-:-:S06]  /*0120*/  ULEA UR4, UR5, UR4, 0x18 ;  /* 0x0000000405047291 */ /* 0x001fcc000f8ec0ff */
[----:B------:R-:W-:Y:S01]  /*0130*/  LEA R4, R4, UR4, 0x2 ;  /* 0x0000000404047c11 */ /* 0x000fe2000f8e10ff */
[----:B-1----:R-:W-:-:S05]  /*0140*/  IMAD R0, R7, UR8, R0 ;  /* 0x0000000807007c24 */ /* 0x002fca000f8e0200 */
[----:B-----5:R-:W-:Y:S01]  /*0150*/  ISETP.GE.U32.OR P0, PT, R0, UR9, P0 ;  /* 0x0000000900007c0c */ /* 0x020fe20008706470 */
[----:B--2---:R0:W-:Y:S01]  /*0160*/  @!P1 STS [R4], R3 ;  /* 0x0000000304009388 */ /* 0x0041e20000000800 */
[----:B------:R-:W-:Y:S11]  /*0170*/  BAR.SYNC.DEFER_BLOCKING 0x0 ;  /* 0x0000000000007b1d */ /* 0x000ff60000010000 */
[----:B------:R-:W-:Y:S05]  /*0180*/  @P0 EXIT ;  /* 0x000000000000094d */ /* 0x000fea0003800000 */
[----:B0-----:R-:W0:Y:S01]  /*0190*/  LDC.64 R2, c[0x0][0x380] ;  /* 0x0000e000ff027b82 */ /* 0x001e220000000a00 */
[----:B------:R-:W1:Y:S01]  /*01a0*/  LDCU UR4, c[0x0][0x38c] ;  /* 0x00007180ff0477ac */ /* 0x000e620008000800 */
[----:B------:R-:W2:Y:S01]  /*01b0*/  LDS R4, [R4] ;  /* 0x0000000004047984 */ /* 0x000ea20000000800 */
[----:B-1----:R-:W-:-:S04]  /*01c0*/  IMAD R5, R5, UR4, R0 ;  /* 0x0000000405057c24 */ /* 0x002fc8000f8e0200 */
[----:B0-----:R-:W-:-:S05]  /*01d0*/  IMAD.WIDE.U32 R2, R5, 0x4, R2 ;  /* 0x0000000405027825 */ /* 0x001fca00078e0002 */
[----:B------:R-:W2:Y:S02]  /*01e0*/  LDG.E R5, desc[UR6][R2.64] ;  /* 0x0000000602057981 */ /* 0x000ea4000c1e1900 */
[----:B--2---:R-:W-:-:S05]  /*01f0*/  FADD R5, R4, R5 ;  /* 0x0000000504057221 */ /* 0x004fca0000000000 */
[----:B------:R-:W-:Y:S01]  /*0200*/  STG.E desc[UR6][R2.64], R5 ;  /* 0x0000000502007986 */ /* 0x000fe2000c101906 */
[----:B------:R-:W-:Y:S05]  /*0210*/  EXIT ;  /* 0x000000000000794d */ /* 0x000fea0003800000 */
.L_x_5:
        /* <DEDUP_REMOVED lines=14> */
.L_x_53:


//--------------------- .text._Z20compute_squared_normPfiiiS_ --------------------------
	.section	.text._Z20compute_squared_normPfiiiS_,"ax",@progbits
	.align	128
        .global         _Z20compute_squared_normPfiiiS_
        .type           _Z20compute_squared_normPfiiiS_,@function
        .size           _Z20compute_squared_normPfiiiS_,(.L_x_54 - _Z20compute_squared_normPfiiiS_)
        .other          _Z20compute_squared_normPfiiiS_,@"STO_CUDA_ENTRY STV_DEFAULT"
_Z20compute_squared_normPfiiiS_:
.text._Z20compute_squared_normPfiiiS_:
[----:B------:R-:W-:Y:S01]  /*0000*/  LDC R1, c[0x0][0x37c] ;  /* 0x0000df00ff017b82 */ /* 0x000fe20000000800 */
[----:B------:R-:W0:Y:S07]  /*0010*/  S2R R2, SR_TID.X ;  /* 0x0000000000027919 */ /* 0x000e2e0000002100 */
[----:B------:R-:W1:Y:S01]  /*0020*/  S2UR UR5, SR_CTAID.X ;  /* 0x00000000000579c3 */ /* 0x000e620000002500 */
[----:B------:R-:W1:Y:S01]  /*0030*/  LDCU UR4, c[0x0][0x360] ;  /* 0x00006c00ff0477ac */ /* 0x000e620008000800 */
[----:B------:R-:W2:Y:S01]  /*0040*/  LDCU UR6, c[0x0][0x388] ;  /* 0x00007100ff0677ac */ /* 0x000ea20008000800 */
[----:B-1----:R-:W-:-:S06]  /*0050*/  UIMAD UR5, UR5, UR4, URZ ;  /* 0x00000004050572a4 */ /* 0x002fcc000f8e02ff */
[----:B0-----:R-:W-:-:S04]  /*0060*/  IADD3 R0, PT, PT, R2, UR5, RZ ;  /* 0x0000000502007c10 */ /* 0x001fc8000fffe0ff */
[----:B--2---:R-:W-:-:S13]  /*0070*/  ISETP.GE.U32.AND P0, PT, R0, UR6, PT ;  /* 0x0000000600007c0c */ /* 0x004fda000bf06070 */
[----:B------:R-:W-:Y:S05]  /*0080*/  @P0 EXIT ;  /* 0x000000000000094d */ /* 0x000fea0003800000 */
[----:B------:R-:W0:Y:S01]  /*0090*/  LDCU UR6, c[0x0][0x390] ;  /* 0x00007200ff0677ac */ /* 0x000e220008000800 */
[----:B------:R-:W-:Y:S01]  /*00a0*/  HFMA2 R19, -RZ, RZ, 0, 0 ;  /* 0x00000000ff137431 */ /* 0x000fe200000001ff */
[----:B------:R-:W1:Y:S01]  /*00b0*/  LDCU.64 UR10, c[0x0][0x358] ;  /* 0x00006b00ff0a77ac */ /* 0x000e620008000a00 */
[----:B0-----:R-:W-:-:S09]  /*00c0*/  UISETP.GE.AND UP0, UPT, UR6, 0x1, UPT ;  /* 0x000000010600788c */ /* 0x001fd2000bf06270 */
[----:B-1----:R-:W-:Y:S05]  /*00d0*/  BRA.U !UP0, `(.L_x_6) ;  /* 0x0000000908a87547 */ /* 0x002fea000b800000 */
[----:B------:R-:W-:Y:S01]  /*00e0*/  UISETP.GE.U32.AND UP1, UPT, UR6, 0x10, UPT ;  /* 0x000000100600788c */ /* 0x000fe2000bf26070 */
[----:B------:R-:W-:Y:S01]  /*00f0*/  MOV R19, RZ ;  /* 0x000000ff00137202 */ /* 0x000fe20000000f00 */
[----:B------:R-:W-:Y:S01]  /*0100*/  ULOP3.LUT UR7, UR6, 0xf, URZ, 0xc0, !UPT ;  /* 0x0000000f06077892 */ /* 0x000fe2000f8ec0ff */
[----:B------:R-:W-:-:S03]  /*0110*/  UMOV UR4, URZ ;  /* 0x000000ff00047c82 */ /* 0x000fc60008000000 */
[----:B------:R-:W-:-:S03]  /*0120*/  UISETP.NE.AND UP0, UPT, UR7, URZ, UPT ;  /* 0x000000ff0700728c */ /* 0x000fc6000bf05270 */
[----:B------:R-:W-:Y:S08]  /*0130*/  BRA.U !UP1, `(.L_x_7) ;  /* 0x0000000509607547 */ /* 0x000ff0000b800000 */
[----:B------:R-:W0:Y:S01]  /*0140*/  LDC R3, c[0x0][0x38c] ;  /* 0x0000e300ff037b82 */ /* 0x000e220000000800 */
[----:B------:R-:W-:Y:S01]  /*0150*/  ULOP3.LUT UR4, UR6, 0x7ffffff0, URZ, 0xc0, !UPT ;  /* 0x7ffffff006047892 */ /* 0x000fe2000f8ec0ff */
[----:B------:R-:W-:Y:S02]  /*0160*/  MOV R19, RZ ;  /* 0x000000ff00137202 */ /* 0x000fe40000000f00 */
[----:B------:R-:W-:Y:S01]  /*0170*/  MOV R4, R0 ;  /* 0x0000000000047202 */ /* 0x000fe20000000f00 */
[----:B------:R-:W-:-:S03]  /*0180*/  UIADD3 UR8, UPT, UPT, -UR4, URZ, URZ ;  /* 0x000000ff04087290 */ /* 0x000fc6000fffe1ff */
[----:B------:R-:W1:Y:S01]  /*0190*/  LDC.64 R20, c[0x0][0x380] ;  /* 0x0000e000ff147b82 */ /* 0x000e620000000a00 */
[C---:B0-----:R-:W-:Y:S01]  /*01a0*/  IADD3 R2, PT, PT, R3.reuse, UR5, R2 ;  /* 0x0000000503027c10 */ /* 0x041fe2000fffe002 */
[C-C-:B------:R-:W-:Y:S01]  /*01b0*/  IMAD R8, R3.reuse, 0x3, R0.reuse ;  /* 0x0000000303087824 */ /* 0x140fe200078e0200 */
[CC--:B------:R-:W-:Y:S01]  /*01c0*/  LEA R6, R3.reuse, R0.reuse, 0x1 ;  /* 0x0000000003067211 */ /* 0x0c0fe200078e08ff */
[C-C-:B------:R-:W-:Y:S01]  /*01d0*/  IMAD R12, R3.reuse, 0x5, R0.reuse ;  /* 0x00000005030c7824 */ /* 0x140fe200078e0200 */
[CC--:B------:R-:W-:Y:S01]  /*01e0*/  LEA R10, R3.reuse, R0.reuse, 0x2 ;  /* 0x00000000030a7211 */ /* 0x0c0fe200078e10ff */
[C-C-:B------:R-:W-:Y:S01]  /*01f0*/  IMAD R14, R3.reuse, 0x6, R0.reuse ;  /* 0x00000006030e7824 */ /* 0x140fe200078e0200 */
[C---:B------:R-:W-:Y:S01]  /*0200*/  LEA R18, R3.reuse, R0, 0x3 ;  /* 0x0000000003127211 */ /* 0x040fe200078e18ff */
[C-C-:B------:R-:W-:Y:S02]  /*0210*/  IMAD R16, R3.reuse, 0x7, R0.reuse ;  /* 0x0000000703107824 */ /* 0x140fe400078e0200 */
[----:B------:R-:W-:-:S02]  /*0220*/  IMAD R5, R3, 0x9, R0 ;  /* 0x0000000903057824 */ /* 0x000fc400078e0200 */
[C-C-:B------:R-:W-:Y:S02]  /*0230*/  IMAD R7, R3.reuse, 0xa, R0.reuse ;  /* 0x0000000a03077824 */ /* 0x140fe400078e0200 */
[C-C-:B------:R-:W-:Y:S02]  /*0240*/  IMAD R9, R3.reuse, 0xb, R0.reuse ;  /* 0x0000000b03097824 */ /* 0x140fe400078e0200 */
[C-C-:B------:R-:W-:Y:S02]  /*0250*/  IMAD R11, R3.reuse, 0xc, R0.reuse ;  /* 0x0000000c030b7824 */ /* 0x140fe400078e0200 */
[C-C-:B------:R-:W-:Y:S02]  /*0260*/  IMAD R13, R3.reuse, 0xd, R0.reuse ;  /* 0x0000000d030d7824 */ /* 0x140fe400078e0200 */
[C-C-:B------:R-:W-:Y:S02]  /*0270*/  IMAD R15, R3.reuse, 0xe, R0.reuse ;  /* 0x0000000e030f7824 */ /* 0x140fe400078e0200 */
[----:B-1----:R-:W-:-:S07]  /*0280*/  IMAD R17, R3, 0xf, R0 ;  /* 0x0000000f03117824 */ /* 0x002fce00078e0200 */
.L_x_8:
[----:B------:R-:W-:-:S04]  /*0290*/  IMAD.WIDE.U32 R22, R4, 0x4, R20 ;  /* 0x0000000404167825 */ /* 0x000fc800078e0014 */
[--C-:B------:R-:W-:Y:S01]  /*02a0*/  IMAD.WIDE.U32 R28, R2, 0x4, R20.reuse ;  /* 0x00000004021c7825 */ /* 0x100fe200078e0014 */
[----:B------:R0:W2:Y:S03]  /*02b0*/  LDG.E R24, desc[UR10][R22.64] ;  /* 0x0000000a16187981 */ /* 0x0000a6000c1e1900 */
[--C-:B------:R-:W-:Y:S02]  /*02c0*/  IMAD.WIDE.U32 R26, R6, 0x4, R20.reuse ;  /* 0x00000004061a7825 */ /* 0x100fe400078e0014 */
[----:B------:R-:W3:Y:S04]  /*02d0*/  LDG.E R28, desc[UR10][R28.64] ;  /* 0x0000000a1c1c7981 */ /* 0x000ee8000c1e1900 */
[----:B------:R-:W4:Y:S01]  /*02e0*/  LDG.E R26, desc[UR10][R26.64] ;  /* 0x0000000a1a1a7981 */ /* 0x000f22000c1e1900 */
[----:B0-----:R-:W-:-:S05]  /*02f0*/  IMAD.WIDE.U32 R22, R8, 0x4, R20 ;  /* 0x0000000408167825 */ /* 0x001fca00078e0014 */
[----:B------:R0:W5:Y:S02]  /*0300*/  LDG.E R27, desc[UR10][R22.64] ;  /* 0x0000000a161b7981 */ /* 0x000164000c1e1900 */
[----:B0-----:R-:W-:-:S04]  /*0310*/  IMAD.WIDE.U32 R22, R12, 0x4, R20 ;  /* 0x000000040c167825 */ /* 0x001fc800078e0014 */
[----:B--2---:R-:W-:Y:S01]  /*0320*/  FFMA R19, R24, R24, R19 ;  /* 0x0000001818137223 */ /* 0x004fe20000000013 */
[----:B------:R-:W-:-:S04]  /*0330*/  IMAD.WIDE.U32 R24, R10, 0x4, R20 ;  /* 0x000000040a187825 */ /* 0x000fc800078e0014 */
[----:B---3--:R-:W-:Y:S02]  /*0340*/  FFMA R19, R28, R28, R19 ;  /* 0x0000001c1c137223 */ /* 0x008fe40000000013 */
[----:B------:R-:W2:Y:S01]  /*0350*/  LDG.E R24, desc[UR10][R24.64] ;  /* 0x0000000a18187981 */ /* 0x000ea2000c1e1900 */
[----:B------:R-:W-:-:S04]  /*0360*/  IMAD.WIDE.U32 R28, R14, 0x4, R20 ;  /* 0x000000040e1c7825 */ /* 0x000fc800078e0014 */
[----:B----4-:R-:W-:Y:S02]  /*0370*/  FFMA R26, R26, R26, R19 ;  /* 0x0000001a1a1a7223 */ /* 0x010fe40000000013 */
[----:B------:R0:W3:Y:S04]  /*0380*/  LDG.E R19, desc[UR10][R22.64] ;  /* 0x0000000a16137981 */ /* 0x0000e8000c1e1900 */
[----:B------:R-:W4:Y:S01]  /*0390*/  LDG.E R28, desc[UR10][R28.64] ;  /* 0x0000000a1c1c7981 */ /* 0x000f22000c1e1900 */
[----:B-----5:R-:W-:Y:S01]  /*03a0*/  FFMA R27, R27, R27, R26 ;  /* 0x0000001b1b1b7223 */ /* 0x020fe2000000001a */
[----:B0-----:R-:W-:-:S06]  /*03b0*/  IMAD.WIDE.U32 R22, R16, 0x4, R20 ;  /* 0x0000000410167825 */ /* 0x001fcc00078e0014 */
[----:B------:R-:W5:Y:S01]  /*03c0*/  LDG.E R22, desc[UR10][R22.64] ;  /* 0x0000000a16167981 */ /* 0x000f62000c1e1900 */
[----:B--2---:R-:W-:Y:S01]  /*03d0*/  FFMA R24, R24, R24, R27 ;  /* 0x0000001818187223 */ /* 0x004fe2000000001b */
[----:B------:R-:W-:-:S04]  /*03e0*/  IMAD.WIDE.U32 R26, R18, 0x4, R20 ;  /* 0x00000004121a7825 */ /* 0x000fc800078e0014 */
[----:B---3--:R-:W-:Y:S01]  /*03f0*/  FFMA R19, R19, R19, R24 ;  /* 0x0000001313137223 */ /* 0x008fe20000000018 */
[----:B------:R-:W-:Y:S01]  /*0400*/  IMAD.WIDE.U32 R24, R5, 0x4, R20 ;  /* 0x0000000405187825 */ /* 0x000fe200078e0014 */
[----:B------:R-:W2:Y:S03]  /*0410*/  LDG.E R26, desc[UR10][R26.64] ;  /* 0x0000000a1a1a7981 */ /* 0x000ea6000c1e1900 */
[----:B----4-:R-:W-:Y:S01]  /*0420*/  FFMA R19, R28, R28, R19 ;  /* 0x0000001c1c137223 */ /* 0x010fe20000000013 */
[----:B------:R-:W-:Y:S01]  /*0430*/  IMAD.WIDE.U32 R28, R7, 0x4, R20 ;  /* 0x00000004071c7825 */ /* 0x000fe200078e0014 */
[----:B------:R5:W3:Y:S05]  /*0440*/  LDG.E R24, desc[UR10][R24.64] ;  /* 0x0000000a18187981 */ /* 0x000aea000c1e1900 */
[----:B------:R-:W4:Y:S01]  /*0450*/  LDG.E R28, desc[UR10][R28.64] ;  /* 0x0000000a1c1c7981 */ /* 0x000f22000c1e1900 */
[----:B-----5:R-:W-:Y:S01]  /*0460*/  FFMA R25, R22, R22, R19 ;  /* 0x0000001616197223 */ /* 0x020fe20000000013 */
[----:B------:R-:W-:-:S05]  /*0470*/  IMAD.WIDE.U32 R22, R9, 0x4, R20 ;  /* 0x0000000409167825 */ /* 0x000fca00078e0014 */
[----:B------:R0:W5:Y:S02]  /*0480*/  LDG.E R19, desc[UR10][R22.64] ;  /* 0x0000000a16137981 */ /* 0x000164000c1e1900 */
[----:B0-----:R-:W-:-:S06]  /*0490*/  IMAD.WIDE.U32 R22, R11, 0x4, R20 ;  /* 0x000000040b167825 */ /* 0x001fcc00078e0014 */
[----:B------:R-:W5:Y:S01]  /*04a0*/  LDG.E R22, desc[UR10][R22.64] ;  /* 0x0000000a16167981 */ /* 0x000f62000c1e1900 */
[----:B--2---:R-:W-:-:S04]  /*04b0*/  FFMA R25, R26, R26, R25 ;  /* 0x0000001a1a197223 */ /* 0x004fc80000000019 */
[----:B---3--:R-:W-:-:S04]  /*04c0*/  FFMA R25, R24, R24, R25 ;  /* 0x0000001818197223 */ /* 0x008fc80000000019 */
[----:B----4-:R-:W-:Y:S01]  /*04d0*/  FFMA R26, R28, R28, R25 ;  /* 0x0000001c1c1a7223 */ /* 0x010fe20000000019 */
[----:B------:R-:W-:-:S04]  /*04e0*/  IMAD.WIDE.U32 R24, R13, 0x4, R20 ;  /* 0x000000040d187825 */ /* 0x000fc800078e0014 */
[----:B------:R-:W-:Y:S02]  /*04f0*/  IMAD.WIDE.U32 R28, R15, 0x4, R20 ;  /* 0x000000040f1c7825 */ /* 0x000fe400078e0014 */
[----:B------:R-:W2:Y:S04]  /*0500*/  LDG.E R24, desc[UR10][R24.64] ;  /* 0x0000000a18187981 */ /* 0x000ea8000c1e1900 */
[----:B------:R-:W3:Y:S01]  /*0510*/  LDG.E R28, desc[UR10][R28.64] ;  /* 0x0000000a1c1c7981 */ /* 0x000ee2000c1e1900 */
[----:B-----5:R-:W-:Y:S01]  /*0520*/  FFMA R19, R19, R19, R26 ;  /* 0x0000001313137223 */ /* 0x020fe2000000001a */
[----:B------:R-:W-:-:S06]  /*0530*/  IMAD.WIDE.U32 R26, R17, 0x4, R20 ;  /* 0x00000004111a7825 */ /* 0x000fcc00078e0014 */
[----:B------:R-:W4:Y:S01]  /*0540*/  LDG.E R26, desc[UR10][R26.64] ;  /* 0x0000000a1a1a7981 */ /* 0x000f22000c1e1900 */
[----:B------:R-:W-:-:S04]  /*0550*/  UIADD3 UR8, UPT, UPT, UR8, 0x10, URZ ;  /* 0x0000001008087890 */ /* 0x000fc8000fffe0ff */
[----:B------:R-:W-:Y:S01]  /*0560*/  UISETP.NE.AND UP1, UPT, UR8, URZ, UPT ;  /* 0x000000ff0800728c */ /* 0x000fe2000bf25270 */
[----:B------:R-:W-:Y:S01]  /*0570*/  FFMA R19, R22, R22, R19 ;  /* 0x0000001616137223 */ /* 0x000fe20000000013 */
[C---:B------:R-:W-:Y:S02]  /*0580*/  LEA R4, R3.reuse, R4, 0x4 ;  /* 0x0000000403047211 */ /* 0x040fe400078e20ff */
[C---:B------:R-:W-:Y:S02]  /*0590*/  LEA R2, R3.reuse, R2, 0x4 ;  /* 0x0000000203027211 */ /* 0x040fe400078e20ff */
[C---:B------:R-:W-:Y:S02]  /*05a0*/  LEA R6, R3.reuse, R6, 0x4 ;  /* 0x0000000603067211 */ /* 0x040fe400078e20ff */
[C---:B------:R-:W-:Y:S02]  /*05b0*/  LEA R8, R3.reuse, R8, 0x4 ;  /* 0x0000000803087211 */ /* 0x040fe400078e20ff */
[----:B------:R-:W-:-:S02]  /*05c0*/  LEA R10, R3, R10, 0x4 ;  /* 0x0000000a030a7211 */ /* 0x000fc400078e20ff */
[C---:B------:R-:W-:Y:S02]  /*05d0*/  LEA R12, R3.reuse, R12, 0x4 ;  /* 0x0000000c030c7211 */ /* 0x040fe400078e20ff */
        /* <DEDUP_REMOVED lines=9> */
[----:B------:R-:W-:Y:S01]  /*0670*/  LEA R17, R3, R17, 0x4 ;  /* 0x0000001103117211 */ /* 0x000fe200078e20ff */
[----:B--2---:R-:W-:-:S04]  /*0680*/  FFMA R19, R24, R24, R19 ;  /* 0x0000001818137223 */ /* 0x004fc80000000013 */
[----:B---3--:R-:W-:-:S04]  /*0690*/  FFMA R19, R28, R28, R19 ;  /* 0x0000001c1c137223 */ /* 0x008fc80000000013 */
[----:B----4-:R-:W-:Y:S01]  /*06a0*/  FFMA R19, R26, R26, R19 ;  /* 0x0000001a1a137223 */ /* 0x010fe20000000013 */
[----:B------:R-:W-:Y:S06]  /*06b0*/  BRA.U UP1, `(.L_x_8) ;  /* 0xfffffff901f47547 */ /* 0x000fec000b83ffff */
.L_x_7:
[----:B------:R-:W-:Y:S05]  /*06c0*/  BRA.U !UP0, `(.L_x_6) ;  /* 0x00000005082c7547 */ /* 0x000fea000b800000 */
[----:B------:R-:W-:Y:S02]  /*06d0*/  UISETP.GE.U32.AND UP0, UPT, UR7, 0x8, UPT ;  /* 0x000000080700788c */ /* 0x000fe4000bf06070 */
[----:B------:R-:W-:-:S04]  /*06e0*/  ULOP3.LUT UR8, UR6, 0x7, URZ, 0xc0, !UPT ;  /* 0x0000000706087892 */ /* 0x000fc8000f8ec0ff */
[----:B------:R-:W-:-:S03]  /*06f0*/  UISETP.NE.AND UP1, UPT, UR8, URZ, UPT ;  /* 0x000000ff0800728c */ /* 0x000fc6000bf25270 */
[----:B------:R-:W-:Y:S08]  /*0700*/  BRA.U !UP0, `(.L_x_9) ;  /* 0x00000001088c7547 */ /* 0x000ff0000b800000 */
[----:B------:R-:W0:Y:S08]  /*0710*/  LDC R16, c[0x0][0x38c] ;  /* 0x0000e300ff107b82 */ /* 0x000e300000000800 */
[----:B------:R-:W1:Y:S01]  /*0720*/  LDC.64 R2, c[0x0][0x380] ;  /* 0x0000e000ff027b82 */ /* 0x000e620000000a00 */
[----:B0-----:R-:W-:-:S05]  /*0730*/  IMAD R7, R16, UR4, R0 ;  /* 0x0000000410077c24 */ /* 0x001fca000f8e0200 */
[C---:B------:R-:W-:Y:S01]  /*0740*/  IADD3 R9, PT, PT, R7.reuse, R16, RZ ;  /* 0x0000001007097210 */ /* 0x040fe20007ffe0ff */
[----:B-1----:R-:W-:-:S03]  /*0750*/  IMAD.WIDE.U32 R6, R7, 0x4, R2 ;  /* 0x0000000407067825 */ /* 0x002fc600078e0002 */
[CC--:B------:R-:W-:Y:S01]  /*0760*/  IADD3 R11, PT, PT, R9.reuse, R16.reuse, RZ ;  /* 0x00000010090b7210 */ /* 0x0c0fe20007ffe0ff */
[--C-:B------:R-:W-:Y:S01]  /*0770*/  IMAD.WIDE.U32 R8, R9, 0x4, R2.reuse ;  /* 0x0000000409087825 */ /* 0x100fe200078e0002 */
[----:B------:R0:W2:Y:S02]  /*0780*/  LDG.E R4, desc[UR10][R6.64] ;  /* 0x0000000a06047981 */ /* 0x0000a4000c1e1900 */
[CC--:B------:R-:W-:Y:S01]  /*0790*/  IADD3 R13, PT, PT, R11.reuse, R16.reuse, RZ ;  /* 0x000000100b0d7210 */ /* 0x0c0fe20007ffe0ff */
[--C-:B------:R-:W-:Y:S01]  /*07a0*/  IMAD.WIDE.U32 R10, R11, 0x4, R2.reuse ;  /* 0x000000040b0a7825 */ /* 0x100fe200078e0002 */
[----:B------:R1:W3:Y:S02]  /*07b0*/  LDG.E R5, desc[UR10][R8.64] ;  /* 0x0000000a08057981 */ /* 0x0002e4000c1e1900 */
[CC--:B------:R-:W-:Y:S01]  /*07c0*/  IADD3 R15, PT, PT, R13.reuse, R16.reuse, RZ ;  /* 0x000000100d0f7210 */ /* 0x0c0fe20007ffe0ff */
[--C-:B------:R-:W-:Y:S02]  /*07d0*/  IMAD.WIDE.U32 R12, R13, 0x4, R2.reuse ;  /* 0x000000040d0c7825 */ /* 0x100fe400078e0002 */
[----:B------:R-:W4:Y:S01]  /*07e0*/  LDG.E R11, desc[UR10][R10.64] ;  /* 0x0000000a0a0b7981 */ /* 0x000f22000c1e1900 */
[C---:B------:R-:W-:Y:S01]  /*07f0*/  IADD3 R17, PT, PT, R15.reuse, R16, RZ ;  /* 0x000000100f117210 */ /* 0x040fe20007ffe0ff */
[----:B------:R-:W-:-:S02]  /*0800*/  IMAD.WIDE.U32 R14, R15, 0x4, R2 ;  /* 0x000000040f0e7825 */ /* 0x000fc400078e0002 */
[----:B------:R-:W5:Y:S01]  /*0810*/  LDG.E R13, desc[UR10][R12.64] ;  /* 0x0000000a0c0d7981 */ /* 0x000f62000c1e1900 */
[CC--:B------:R-:W-:Y:S01]  /*0820*/  IADD3 R21, PT, PT, R17.reuse, R16.reuse, RZ ;  /* 0x0000001011157210 */ /* 0x0c0fe20007ffe0ff */
[--C-:B0-----:R-:W-:Y:S02]  /*0830*/  IMAD.WIDE.U32 R6, R17, 0x4, R2.reuse ;  /* 0x0000000411067825 */ /* 0x101fe400078e0002 */
[----:B------:R-:W5:Y:S01]  /*0840*/  LDG.E R15, desc[UR10][R14.64] ;  /* 0x0000000a0e0f7981 */ /* 0x000f62000c1e1900 */
[C---:B------:R-:W-:Y:S01]  /*0850*/  IADD3 R17, PT, PT, R21.reuse, R16, RZ ;  /* 0x0000001015117210 */ /* 0x040fe20007ffe0ff */
[--C-:B-1----:R-:W-:Y:S02]  /*0860*/  IMAD.WIDE.U32 R8, R21, 0x4, R2.reuse ;  /* 0x0000000415087825 */ /* 0x102fe400078e0002 */
[----:B------:R-:W5:Y:S02]  /*0870*/  LDG.E R7, desc[UR10][R6.64] ;  /* 0x0000000a06077981 */ /* 0x000f64000c1e1900 */
[----:B------:R-:W-:-:S02]  /*0880*/  IMAD.WIDE.U32 R2, R17, 0x4, R2 ;  /* 0x0000000411027825 */ /* 0x000fc400078e0002 */
[----:B------:R-:W5:Y:S04]  /*0890*/  LDG.E R9, desc[UR10][R8.64] ;  /* 0x0000000a08097981 */ /* 0x000f68000c1e1900 */
[----:B------:R-:W5:Y:S01]  /*08a0*/  LDG.E R3, desc[UR10][R2.64] ;  /* 0x0000000a02037981 */ /* 0x000f62000c1e1900 */
[----:B------:R-:W-:Y:S01]  /*08b0*/  UIADD3 UR4, UPT, UPT, UR4, 0x8, URZ ;  /* 0x0000000804047890 */ /* 0x000fe2000fffe0ff */
[----:B--2---:R-:W-:-:S04]  /*08c0*/  FFMA R4, R4, R4, R19 ;  /* 0x0000000404047223 */ /* 0x004fc80000000013 */
[----:B---3--:R-:W-:-:S04]  /*08d0*/  FFMA R4, R5, R5, R4 ;  /* 0x0000000505047223 */ /* 0x008fc80000000004 */
[----:B----4-:R-:W-:-:S04]  /*08e0*/  FFMA R4, R11, R11, R4 ;  /* 0x0000000b0b047223 */ /* 0x010fc80000000004 */
[----:B-----5:R-:W-:-:S04]  /*08f0*/  FFMA R4, R13, R13, R4 ;  /* 0x0000000d0d047223 */ /* 0x020fc80000000004 */
[----:B------:R-:W-:-:S04]  /*0900*/  FFMA R4, R15, R15, R4 ;  /* 0x0000000f0f047223 */ /* 0x000fc80000000004 */
[----:B------:R-:W-:-:S04]  /*0910*/  FFMA R4, R7, R7, R4 ;  /* 0x0000000707047223 */ /* 0x000fc80000000004 */
[----:B------:R-:W-:-:S04]  /*0920*/  FFMA R4, R9, R9, R4 ;  /* 0x0000000909047223 */ /* 0x000fc80000000004 */
[----:B------:R-:W-:-:S07]  /*0930*/  FFMA R19, R3, R3, R4 ;  /* 0x0000000303137223 */ /* 0x000fce0000000004 */
.L_x_9:
        /* <DEDUP_REMOVED lines=10> */
[C---:B------:R-:W-:Y:S01]  /*09e0*/  IADD3 R8, PT, PT, R6.reuse, R9, RZ ;  /* 0x0000000906087210 */ /* 0x040fe20007ffe0ff */
[----:B------:R-:W-:-:S03]  /*09f0*/  IMAD.WIDE.U32 R6, R6, 0x4, R2 ;  /* 0x0000000406067825 */ /* 0x000fc600078e0002 */
[C---:B------:R-:W-:Y:S01]  /*0a00*/  IADD3 R11, PT, PT, R8.reuse, R9, RZ ;  /* 0x00000009080b7210 */ /* 0x040fe20007ffe0ff */
[----:B------:R-:W2:Y:S01]  /*0a10*/  LDG.E R4, desc[UR10][R4.64] ;  /* 0x0000000a04047981 */ /* 0x000ea2000c1e1900 */
[----:B------:R-:W-:-:S03]  /*0a20*/  IMAD.WIDE.U32 R8, R8, 0x4, R2 ;  /* 0x0000000408087825 */ /* 0x000fc600078e0002 */
[----:B------:R-:W3:Y:S01]  /*0a30*/  LDG.E R6, desc[UR10][R6.64] ;  /* 0x0000000a06067981 */ /* 0x000ee2000c1e1900 */
[----:B------:R-:W-:-:S03]  /*0a40*/  IMAD.WIDE.U32 R2, R11, 0x4, R2 ;  /* 0x000000040b027825 */ /* 0x000fc600078e0002 */
[----:B------:R-:W4:Y:S04]  /*0a50*/  LDG.E R8, desc[UR10][R8.64] ;  /* 0x0000000a08087981 */ /* 0x000f28000c1e1900 */
[----:B------:R-:W5:Y:S01]  /*0a60*/  LDG.E R2, desc[UR10][R2.64] ;  /* 0x0000000a02027981 */ /* 0x000f62000c1e1900 */
[----:B------:R-:W-:Y:S01]  /*0a70*/  UIADD3 UR4, UPT, UPT, UR4, 0x4, URZ ;  /* 0x0000000404047890 */ /* 0x000fe2000fffe0ff */
[----:B--2---:R-:W-:-:S04]  /*0a80*/  FFMA R19, R4, R4, R19 ;  /* 0x0000000404137223 */ /* 0x004fc80000000013 */
[----:B---3--:R-:W-:-:S04]  /*0a90*/  FFMA R19, R6, R6, R19 ;  /* 0x0000000606137223 */ /* 0x008fc80000000013 */
[----:B----4-:R-:W-:-:S04]  /*0aa0*/  FFMA R19, R8, R8, R19 ;  /* 0x0000000808137223 */ /* 0x010fc80000000013 */
[----:B-----5:R-:W-:-:S07]  /*0ab0*/  FFMA R19, R2, R2, R19 ;  /* 0x0000000202137223 */ /* 0x020fce0000000013 */
.L_x_10:
[----:B------:R-:W-:Y:S05]  /*0ac0*/  BRA.U !UP1, `(.L_x_6) ;  /* 0x00000001092c7547 */ /* 0x000fea000b800000 */
[----:B------:R-:W0:Y:S01]  /*0ad0*/  LDC R6, c[0x0][0x38c] ;  /* 0x0000e300ff067b82 */ /* 0x000e220000000800 */
[----:B------:R-:W-:-:S07]  /*0ae0*/  UIADD3 UR6, UPT, UPT, -UR6, URZ, URZ ;  /* 0x000000ff06067290 */ /* 0x000fce000fffe1ff */
[----:B------:R-:W1:Y:S01]  /*0af0*/  LDC.64 R4, c[0x0][0x380] ;  /* 0x0000e000ff047b82 */ /* 0x000e620000000a00 */
[----:B0-----:R-:W-:-:S07]  /*0b00*/  IMAD R7, R6, UR4, R0 ;  /* 0x0000000406077c24 */ /* 0x001fce000f8e0200 */
.L_x_11:
[----:B-1----:R-:W-:-:S06]  /*0b10*/  IMAD.WIDE.U32 R2, R7, 0x4, R4 ;  /* 0x0000000407027825 */ /* 0x002fcc00078e0004 */
[----:B------:R-:W2:Y:S01]  /*0b20*/  LDG.E R2, desc[UR10][R2.64] ;  /* 0x0000000a02027981 */ /* 0x000ea2000c1e1900 */
[----:B------:R-:W-:Y:S01]  /*0b30*/  UIADD3 UR6, UPT, UPT, UR6, 0x1, URZ ;  /* 0x0000000106067890 */ /* 0x000fe2000fffe0ff */
[----:B------:R-:W-:-:S03]  /*0b40*/  IADD3 R7, PT, PT, R7, R6, RZ ;  /* 0x0000000607077210 */ /* 0x000fc60007ffe0ff */
[----:B------:R-:W-:Y:S01]  /*0b50*/  UISETP.NE.AND UP0, UPT, UR6, URZ, UPT ;  /* 0x000000ff0600728c */ /* 0x000fe2000bf05270 */
[----:B--2---:R-:W-:-:S08]  /*0b60*/  FFMA R19, R2, R2, R19 ;  /* 0x0000000202137223 */ /* 0x004fd00000000013 */
[----:B------:R-:W-:Y:S05]  /*0b70*/  BRA.U UP0, `(.L_x_11) ;  /* 0xfffffffd00e47547 */ /* 0x000fea000b83ffff */
.L_x_6:
[----:B------:R-:W0:Y:S02]  /*0b80*/  LDC.64 R2, c[0x0][0x398] ;  /* 0x0000e600ff027b82 */ /* 0x000e240000000a00 */
[----:B0-----:R-:W-:-:S05]  /*0b90*/  IMAD.WIDE.U32 R2, R0, 0x4, R2 ;  /* 0x0000000400027825 */ /* 0x001fca00078e0002 */
[----:B------:R-:W-:Y:S01]  /*0ba0*/  STG.E desc[UR10][R2.64], R19 ;  /* 0x0000001302007986 */ /* 0x000fe2000c10190a */
[----:B------:R-:W-:Y:S05]  /*0bb0*/  EXIT ;  /* 0x000000000000794d */ /* 0x000fea0003800000 */
.L_x_12:
        /* <DEDUP_REMOVED lines=12> */
.L_x_54:


//--------------------- .text._Z12compute_sqrtPfiii --------------------------
	.section	.text._Z12compute_sqrtPfiii,"ax",@progbits
	.align	128
        .global         _Z12compute_sqrtPfiii
        .type           _Z12compute_sqrtPfiii,@function
        .size           _Z12compute_sqrtPfiii,(.L_x_51 - _Z12compute_sqrtPfiii)
        .other          _Z12compute_sqrtPfiii,@"STO_CUDA_ENTRY STV_DEFAULT"
_Z12compute_sqrtPfiii:
.text._Z12compute_sqrtPfiii:
        /* <DEDUP_REMOVED lines=16> */
[----:B------:R-:W2:Y:S01]  /*0100*/  LDCU.64 UR4, c[0x0][0x358] ;  /* 0x00006b00ff0477ac */ /* 0x000ea20008000a00 */
[----:B-1----:R-:W-:-:S04]  /*0110*/  IMAD R5, R5, UR6, R0 ;  /* 0x0000000605057c24 */ /* 0x002fc8000f8e0200 */
[----:B0-----:R-:W-:-:S05]  /*0120*/  IMAD.WIDE.U32 R2, R5, 0x4, R2 ;  /* 0x0000000405027825 */ /* 0x001fca00078e0002 */
[----:B--2---:R-:W2:Y:S01]  /*0130*/  LDG.E R0, desc[UR4][R2.64] ;  /* 0x0000000402007981 */ /* 0x004ea2000c1e1900 */
[----:B------:R-:W-:Y:S01]  /*0140*/  BSSY.RECONVERGENT B0, `(.L_x_13) ;  /* 0x000000d000007945 */ /* 0x000fe20003800200 */
[----:B--2---:R-:W-:Y:S01]  /*0150*/  IADD3 R4, PT, PT, R0, -0xd000000, RZ ;  /* 0xf300000000047810 */ /* 0x004fe20007ffe0ff */
[----:B------:R0:W1:Y:S03]  /*0160*/  MUFU.RSQ R5, R0 ;  /* 0x0000000000057308 */ /* 0x0000660000001400 */
[----:B------:R-:W-:-:S13]  /*0170*/  ISETP.GT.U32.AND P0, PT, R4, 0x727fffff, PT ;  /* 0x727fffff0400780c */ /* 0x000fda0003f04070 */
[----:B0-----:R-:W-:Y:S05]  /*0180*/  @!P0 BRA `(.L_x_14) ;  /* 0x0000000000108947 */ /* 0x001fea0003800000 */
[----:B------:R-:W-:-:S07]  /*0190*/  MOV R9, 0x1b0 ;  /* 0x000001b000097802 */ /* 0x000fce0000000f00 */
[----:B-1----:R-:W-:Y:S05]  /*01a0*/  CALL.REL.NOINC `($__internal_1_$__cuda_sm20_sqrt_rn_f32_slowpath) ;  /* 0x0000000000247944 */ /* 0x002fea0003c00000 */
[----:B------:R-:W-:Y:S01]  /*01b0*/  MOV R5, R0 ;  /* 0x0000000000057202 */ /* 0x000fe20000000f00 */
[----:B------:R-:W-:Y:S06]  /*01c0*/  BRA `(.L_x_15) ;  /* 0x0000000000107947 */ /* 0x000fec0003800000 */
.L_x_14:
[----:B-1----:R-:W-:Y:S01]  /*01d0*/  FMUL.FTZ R7, R0, R5 ;  /* 0x0000000500077220 */ /* 0x002fe20000410000 */
[----:B------:R-:W-:-:S03]  /*01e0*/  FMUL.FTZ R5, R5, 0.5 ;  /* 0x3f00000005057820 */ /* 0x000fc60000410000 */
[----:B------:R-:W-:-:S04]  /*01f0*/  FFMA R0, -R7, R7, R0 ;  /* 0x0000000707007223 */ /* 0x000fc80000000100 */
[----:B------:R-:W-:-:S07]  /*0200*/  FFMA R5, R0, R5, R7 ;  /* 0x0000000500057223 */ /* 0x000fce0000000007 */
.L_x_15:
[----:B------:R-:W-:Y:S05]  /*0210*/  BSYNC.RECONVERGENT B0 ;  /* 0x0000000000007941 */ /* 0x000fea0003800200 */
.L_x_13:
[----:B------:R-:W-:Y:S01]  /*0220*/  STG.E desc[UR4][R2.64], R5 ;  /* 0x0000000502007986 */ /* 0x000fe2000c101904 */
[----:B------:R-:W-:Y:S05]  /*0230*/  EXIT ;  /* 0x000000000000794d */ /* 0x000fea0003800000 */
        .weak           $__internal_1_$__cuda_sm20_sqrt_rn_f32_slowpath
        .type           $__internal_1_$__cuda_sm20_sqrt_rn_f32_slowpath,@function
        .size           $__internal_1_$__cuda_sm20_sqrt_rn_f32_slowpath,(.L_x_51 - $__internal_1_$__cuda_sm20_sqrt_rn_f32_slowpath)
$__internal_1_$__cuda_sm20_sqrt_rn_f32_slowpath:
        /* <DEDUP_REMOVED lines=19> */
.L_x_16:
[----:B------:R-:W-:Y:S01]  /*0370*/  HFMA2 R5, -RZ, RZ, 0, 0 ;  /* 0x00000000ff057431 */ /* 0x000fe200000001ff */
[----:B------:R-:W-:Y:S02]  /*0380*/  MOV R0, R4 ;  /* 0x0000000400007202 */ /* 0x000fe40000000f00 */
[----:B------:R-:W-:-:S04]  /*0390*/  MOV R4, R9 ;  /* 0x0000000900047202 */ /* 0x000fc80000000f00 */
[----:B------:R-:W-:Y:S05]  /*03a0*/  RET.REL.NODEC R4 `(_Z12compute_sqrtPfiii) ;  /* 0xfffffffc04147950 */ /* 0x000fea0003c3ffff */
.L_x_17:
        /* <DEDUP_REMOVED lines=13> */
.L_x_51:


//--------------------- .text._Z23modified_insertion_sortPfiPiiiii --------------------------
	.section	.text._Z23modified_insertion_sortPfiPiiiii,"ax",@progbits
	.align	128
        .global         _Z23modified_insertion_sortPfiPiiiii
        .type           _Z23modified_insertion_sortPfiPiiiii,@function
        .size           _Z23modified_insertion_sortPfiPiiiii,(.L_x_56 - _Z23modified_insertion_sortPfiPiiiii)
        .other          _Z23modified_insertion_sortPfiPiiiii,@"STO_CUDA_ENTRY STV_DEFAULT"
_Z23modified_insertion_sortPfiPiiiii:
.text._Z23modified_insertion_sortPfiPiiiii:
[----:B------:R-:W-:Y:S01]  /*0000*/  LDC R1, c[0x0][0x37c] ;  /* 0x0000df00ff017b82 */ /* 0x000fe20000000800 */
[----:B------:R-:W0:Y:S07]  /*0010*/  S2R R0, SR_TID.X ;  /* 0x0000000000007919 */ /* 0x000e2e0000002100 */
[----:B------:R-:W0:Y:S01]  /*0020*/  S2UR UR4, SR_CTAID.X ;  /* 0x00000000000479c3 */ /* 0x000e220000002500 */
[----:B------:R-:W1:Y:S07]  /*0030*/  LDCU UR5, c[0x0][0x39c] ;  /* 0x00007380ff0577ac */ /* 0x000e6e0008000800 */
[----:B------:R-:W0:Y:S02]  /*0040*/  LDC R7, c[0x0][0x360] ;  /* 0x0000d800ff077b82 */ /* 0x000e240000000800 */
[----:B0-----:R-:W-:-:S05]  /*0050*/  IMAD R7, R7, UR4, R0 ;  /* 0x0000000407077c24 */ /* 0x001fca000f8e0200 */
[----:B-1----:R-:W-:-:S13]  /*0060*/  ISETP.GE.U32.AND P0, PT, R7, UR5, PT ;  /* 0x0000000507007c0c */ /* 0x002fda000bf06070 */
[----:B------:R-:W-:Y:S05]  /*0070*/  @P0 EXIT ;  /* 0x000000000000094d */ /* 0x000fea0003800000 */
[----:B------:R-:W0:Y:S01]  /*0080*/  LDC R10, c[0x0][0x3a0] ;  /* 0x0000e800ff0a7b82 */ /* 0x000e220000000800 */
[----:B------:R-:W1:Y:S07]  /*0090*/  LDCU.64 UR6, c[0x0][0x358] ;  /* 0x00006b00ff0677ac */ /* 0x000e6e0008000a00 */
[----:B------:R-:W2:Y:S01]  /*00a0*/  LDC.64 R2, c[0x0][0x390] ;  /* 0x0000e400ff027b82 */ /* 0x000ea20000000a00 */
[----:B0-----:R-:W-:Y:S01]  /*00b0*/  ISETP.GE.AND P0, PT, R10, 0x2, PT ;  /* 0x000000020a00780c */ /* 0x001fe20003f06270 */
[----:B--2---:R-:W-:-:S05]  /*00c0*/  IMAD.WIDE.U32 R2, R7, 0x4, R2 ;  /* 0x0000000407027825 */ /* 0x004fca00078e0002 */
[----:B-1----:R0:W-:Y:S07]  /*00d0*/  STG.E desc[UR6][R2.64], RZ ;  /* 0x000000ff02007986 */ /* 0x0021ee000c101906 */
[----:B------:R-:W-:Y:S05]  /*00e0*/  @!P0 EXIT ;  /* 0x000000000000894d */ /* 0x000fea0003800000 */
[----:B------:R-:W1:Y:S01]  /*00f0*/  LDC.64 R4, c[0x0][0x380] ;  /* 0x0000e000ff047b82 */ /* 0x000e620000000a00 */
[----:B------:R-:W2:Y:S01]  /*0100*/  LDCU UR5, c[0x0][0x3a4] ;  /* 0x00007480ff0577ac */ /* 0x000ea20008000800 */
[----:B------:R-:W3:Y:S01]  /*0110*/  LDCU UR8, c[0x0][0x388] ;  /* 0x00007100ff0877ac */ /* 0x000ee20008000800 */
[----:B--2---:R-:W-:Y:S02]  /*0120*/  UISETP.GE.AND UP0, UPT, UR5, 0x2, UPT ;  /* 0x000000020500788c */ /* 0x004fe4000bf06270 */
[----:B------:R-:W-:Y:S01]  /*0130*/  UIADD3 UR4, UPT, UPT, UR5, -0x1, URZ ;  /* 0xffffffff05047890 */ /* 0x000fe2000fffe0ff */
[----:B---3--:R-:W-:Y:S01]  /*0140*/  MOV R0, UR8 ;  /* 0x0000000800007c02 */ /* 0x008fe20008000f00 */
[----:B-1----:R-:W-:-:S04]  /*0150*/  IMAD.WIDE.U32 R4, R7, 0x4, R4 ;  /* 0x0000000407047825 */ /* 0x002fc800078e0004 */
[----:B------:R-:W-:-:S04]  /*0160*/  IMAD R7, R0, UR4, RZ ;  /* 0x0000000400077c24 */ /* 0x000fc8000f8e02ff */
[----:B------:R-:W-:Y:S01]  /*0170*/  IMAD.WIDE R6, R7, 0x4, R4 ;  /* 0x0000000407067825 */ /* 0x000fe200078e0204 */
[----:B------:R-:W-:Y:S06]  /*0180*/  BRA.U !UP0, `(.L_x_18) ;  /* 0x0000000108b87547 */ /* 0x000fec000b800000 */
[----:B------:R-:W-:-:S07]  /*0190*/  HFMA2 R0, -RZ, RZ, 0, 5.9604644775390625e-08 ;  /* 0x00000001ff007431 */ /* 0x000fce00000001ff */
.L_x_25:
[----:B------:R-:W1:Y:S02]  /*01a0*/  LDCU UR5, c[0x0][0x388] ;  /* 0x00007100ff0577ac */ /* 0x000e640008000800 */
[----:B-1----:R-:W-:Y:S01]  /*01b0*/  IMAD R9, R0, UR5, RZ ;  /* 0x0000000500097c24 */ /* 0x002fe2000f8e02ff */
[----:B------:R-:W1:Y:S03]  /*01c0*/  LDCU UR5, c[0x0][0x3a4] ;  /* 0x00007480ff0577ac */ /* 0x000e660008000800 */
[----:B------:R-:W-:-:S06]  /*01d0*/  IMAD.WIDE R8, R9, 0x4, R4 ;  /* 0x0000000409087825 */ /* 0x000fcc00078e0204 */
[----:B--2---:R2:W5:Y:S01]  /*01e0*/  LDG.E R8, desc[UR6][R8.64] ;  /* 0x0000000608087981 */ /* 0x004562000c1e1900 */
[----:B------:R-:W-:Y:S01]  /*01f0*/  BSSY.RECONVERGENT B0, `(.L_x_19) ;  /* 0x0000022000007945 */ /* 0x000fe20003800200 */
[----:B-1----:R-:W-:-:S13]  /*0200*/  ISETP.GE.AND P0, PT, R0, UR5, PT ;  /* 0x0000000500007c0c */ /* 0x002fda000bf06270 */
[----:B--2---:R-:W-:Y:S05]  /*0210*/  @!P0 BRA `(.L_x_20) ;  /* 0x00000000000c8947 */ /* 0x004fea0003800000 */
[----:B------:R-:W2:Y:S02]  /*0220*/  LDG.E R9, desc[UR6][R6.64] ;  /* 0x0000000606097981 */ /* 0x000ea4000c1e1900 */
[----:B--2--5:R-:W-:-:S13]  /*0230*/  FSETP.GE.AND P0, PT, R8, R9, PT ;  /* 0x000000090800720b */ /* 0x024fda0003f06000 */
[----:B------:R-:W-:Y:S05]  /*0240*/  @P0 BRA `(.L_x_21) ;  /* 0x0000000000700947 */ /* 0x000fea0003800000 */
.L_x_20:
[----:B------:R-:W1:Y:S01]  /*0250*/  LDC R23, c[0x0][0x388] ;  /* 0x0000e200ff177b82 */ /* 0x000e620000000800 */
[----:B------:R-:W-:Y:S01]  /*0260*/  BSSY.RECONVERGENT B1, `(.L_x_22) ;  /* 0x0000013000017945 */ /* 0x000fe20003800200 */
[----:B------:R-:W-:-:S06]  /*0270*/  VIMNMX R9, PT, PT, R0, UR4, PT ;  /* 0x0000000400097c48 */ /* 0x000fcc000bfe0100 */
[----:B------:R-:W2:Y:S02]  /*0280*/  LDC R19, c[0x0][0x398] ;  /* 0x0000e600ff137b82 */ /* 0x000ea40000000800 */
.L_x_24:
[----:B------:R-:W-:-:S05]  /*0290*/  IADD3 R16, PT, PT, R9, -0x1, RZ ;  /* 0xffffffff09107810 */ /* 0x000fca0007ffe0ff */
[----:B-1-3--:R-:W-:-:S04]  /*02a0*/  IMAD R11, R16, R23, RZ ;  /* 0x00000017100b7224 */ /* 0x00afc800078e02ff */
[----:B------:R-:W-:-:S05]  /*02b0*/  IMAD.WIDE R10, R11, 0x4, R4 ;  /* 0x000000040b0a7825 */ /* 0x000fca00078e0204 */
[----:B------:R-:W3:Y:S02]  /*02c0*/  LDG.E R21, desc[UR6][R10.64] ;  /* 0x000000060a157981 */ /* 0x000ee4000c1e1900 */
[----:B---3-5:R-:W-:-:S13]  /*02d0*/  FSETP.GT.AND P0, PT, R21, R8, PT ;  /* 0x000000081500720b */ /* 0x028fda0003f04000 */
[----:B------:R-:W-:Y:S05]  /*02e0*/  @!P0 BRA `(.L_x_23) ;  /* 0x0000000000288947 */ /* 0x000fea0003800000 */
[----:B--2---:R-:W-:Y:S02]  /*02f0*/  IMAD R13, R16, R19, RZ ;  /* 0x00000013100d7224 */ /* 0x004fe400078e02ff */
[----:B------:R-:W-:-:S04]  /*0300*/  IMAD.WIDE R10, R23, 0x4, R10 ;  /* 0x00000004170a7825 */ /* 0x000fc800078e020a */
[----:B------:R-:W-:Y:S01]  /*0310*/  IMAD.WIDE R12, R13, 0x4, R2 ;  /* 0x000000040d0c7825 */ /* 0x000fe200078e0202 */
[----:B------:R3:W-:Y:S04]  /*0320*/  STG.E desc[UR6][R10.64], R21 ;  /* 0x000000150a007986 */ /* 0x0007e8000c101906 */
[----:B------:R-:W2:Y:S01]  /*0330*/  LDG.E R17, desc[UR6][R12.64] ;  /* 0x000000060c117981 */ /* 0x000ea2000c1e1900 */
[----:B------:R-:W-:Y:S01]  /*0340*/  IMAD.WIDE R14, R19, 0x4, R12 ;  /* 0x00000004130e7825 */ /* 0x000fe200078e020c */
[----:B------:R-:W-:Y:S02]  /*0350*/  ISETP.GT.AND P0, PT, R9, 0x1, PT ;  /* 0x000000010900780c */ /* 0x000fe40003f04270 */
[----:B------:R-:W-:Y:S02]  /*0360*/  MOV R9, R16 ;  /* 0x0000001000097202 */ /* 0x000fe40000000f00 */
[----:B--2---:R3:W-:Y:S09]  /*0370*/  STG.E desc[UR6][R14.64], R17 ;  /* 0x000000110e007986 */ /* 0x0047f2000c101906 */
[----:B------:R-:W-:Y:S05]  /*0380*/  @P0 BRA `(.L_x_24) ;  /* 0xfffffffc00c00947 */ /* 0x000fea000383ffff */
.L_x_23:
[----:B------:R-:W-:Y:S05]  /*0390*/  BSYNC.RECONVERGENT B1 ;  /* 0x0000000000017941 */ /* 0x000fea0003800200 */
.L_x_22:
[----:B------:R-:W1:Y:S01]  /*03a0*/  LDCU UR5, c[0x0][0x398] ;  /* 0x00007300ff0577ac */ /* 0x000e620008000800 */
[----:B---3--:R-:W-:-:S04]  /*03b0*/  IMAD R11, R9, R23, RZ ;  /* 0x00000017090b7224 */ /* 0x008fc800078e02ff */
[----:B------:R-:W-:-:S05]  /*03c0*/  IMAD.WIDE R10, R11, 0x4, R4 ;  /* 0x000000040b0a7825 */ /* 0x000fca00078e0204 */
[----:B------:R3:W-:Y:S01]  /*03d0*/  STG.E desc[UR6][R10.64], R8 ;  /* 0x000000080a007986 */ /* 0x0007e2000c101906 */
[----:B-1----:R-:W-:-:S04]  /*03e0*/  IMAD R13, R9, UR5, RZ ;  /* 0x00000005090d7c24 */ /* 0x002fc8000f8e02ff */
[----:B------:R-:W-:-:S05]  /*03f0*/  IMAD.WIDE R12, R13, 0x4, R2 ;  /* 0x000000040d0c7825 */ /* 0x000fca00078e0202 */
[----:B------:R3:W-:Y:S02]  /*0400*/  STG.E desc[UR6][R12.64], R0 ;  /* 0x000000000c007986 */ /* 0x0007e4000c101906 */
.L_x_21:
[----:B------:R-:W-:Y:S05]  /*0410*/  BSYNC.RECONVERGENT B0 ;  /* 0x0000000000007941 */ /* 0x000fea0003800200 */
.L_x_19:
[----:B------:R-:W1:Y:S01]  /*0420*/  LDCU UR5, c[0x0][0x3a0] ;  /* 0x00007400ff0577ac */ /* 0x000e620008000800 */
[----:B---3--:R-:W-:-:S04]  /*0430*/  IADD3 R0, PT, PT, R0, 0x1, RZ ;  /* 0x0000000100007810 */ /* 0x008fc80007ffe0ff */
[----:B-1----:R-:W-:-:S13]  /*0440*/  ISETP.NE.AND P0, PT, R0, UR5, PT ;  /* 0x0000000500007c0c */ /* 0x002fda000bf05270 */
[----:B------:R-:W-:Y:S05]  /*0450*/  @!P0 EXIT ;  /* 0x000000000000894d */ /* 0x000fea0003800000 */
[----:B------:R-:W-:Y:S05]  /*0460*/  BRA `(.L_x_25) ;  /* 0xfffffffc004c7947 */ /* 0x000fea000383ffff */
.L_x_18:
[C---:B------:R-:W-:Y:S01]  /*0470*/  IADD3 R8, PT, PT, R10.reuse, -0x2, RZ ;  /* 0xfffffffe0a087810 */ /* 0x040fe20007ffe0ff */
[----:B------:R-:W-:Y:S01]  /*0480*/  HFMA2 R13, -RZ, RZ, 0, 5.9604644775390625e-08 ;  /* 0x00000001ff0d7431 */ /* 0x000fe200000001ff */
[----:B------:R-:W-:Y:S02]  /*0490*/  IADD3 R10, PT, PT, R10, -0x1, RZ ;  /* 0xffffffff0a0a7810 */ /* 0x000fe40007ffe0ff */
[----:B------:R-:W-:Y:S02]  /*04a0*/  ISETP.GE.U32.AND P0, PT, R8, 0x3, PT ;  /* 0x000000030800780c */ /* 0x000fe40003f06070 */
[----:B------:R-:W-:-:S11]  /*04b0*/  LOP3.LUT R8, R10, 0x3, RZ, 0xc0, !PT ;  /* 0x000000030a087812 */ /* 0x000fd600078ec0ff */
[----:B------:R-:W-:Y:S05]  /*04c0*/  @!P0 BRA `(.L_x_26) ;  /* 0x0000000400048947 */ /* 0x000fea0003800000 */
[----:B------:R-:W1:Y:S01]  /*04d0*/  LDC R9, c[0x0][0x388] ;  /* 0x0000e200ff097b82 */ /* 0x000e620000000800 */
[----:B------:R-:W-:Y:S01]  /*04e0*/  LOP3.LUT R12, R10, 0xfffffffc, RZ, 0xc0, !PT ;  /* 0xfffffffc0a0c7812 */ /* 0x000fe200078ec0ff */
[----:B------:R-:W2:Y:S01]  /*04f0*/  LDCU UR5, c[0x0][0x398] ;  /* 0x00007300ff0577ac */ /* 0x000ea20008000800 */
[----:B------:R-:W-:Y:S02]  /*0500*/  MOV R10, 0x2 ;  /* 0x00000002000a7802 */ /* 0x000fe40000000f00 */
[----:B------:R-:W-:-:S03]  /*0510*/  IADD3 R12, PT, PT, -R12, RZ, RZ ;  /* 0x000000ff0c0c7210 */ /* 0x000fc60007ffe1ff */
[----:B------:R-:W3:Y:S04]  /*0520*/  LDC R0, c[0x0][0x388] ;  /* 0x0000e200ff007b82 */ /* 0x000ee80000000800 */
.L_x_29:
[----:B-1----:R-:W-:Y:S01]  /*0530*/  IMAD.WIDE R20, R9, 0x4, R4 ;  /* 0x0000000409147825 */ /* 0x002fe200078e0204 */
[----:B------:R-:W4:Y:S04]  /*0540*/  LDG.E R11, desc[UR6][R6.64] ;  /* 0x00000006060b7981 */ /* 0x000f28000c1e1900 */
[----:B------:R-:W4:Y:S02]  /*0550*/  LDG.E R24, desc[UR6][R20.64] ;  /* 0x0000000614187981 */ /* 0x000f24000c1e1900 */
[----:B----4-:R-:W-:-:S13]  /*0560*/  FSETP.GE.AND P0, PT, R24, R11, PT ;  /* 0x0000000b1800720b */ /* 0x010fda0003f06000 */
[----:B------:R-:W1:Y:S01]  /*0570*/  @!P0 LDC R14, c[0x0][0x398] ;  /* 0x0000e600ff0e8b82 */ /* 0x000e620000000800 */
[----:B------:R-:W-:-:S04]  /*0580*/  @!P0 IADD3 R13, PT, PT, R10, -0x1, RZ ;  /* 0xffffffff0a0d8810 */ /* 0x000fc80007ffe0ff */
[----:B------:R-:W-:-:S05]  /*0590*/  @!P0 VIMNMX R15, PT, PT, R13, UR4, PT ;  /* 0x000000040d0f8c48 */ /* 0x000fca000bfe0100 */
[----:B---3--:R-:W-:-:S04]  /*05a0*/  @!P0 IMAD R17, R15, R0, RZ ;  /* 0x000000000f118224 */ /* 0x008fc800078e02ff */
[----:B------:R-:W-:-:S05]  /*05b0*/  @!P0 IMAD.WIDE R16, R17, 0x4, R4 ;  /* 0x0000000411108825 */ /* 0x000fca00078e0204 */
[----:B------:R3:W-:Y:S01]  /*05c0*/  @!P0 STG.E desc[UR6][R16.64], R24 ;  /* 0x0000001810008986 */ /* 0x0007e2000c101906 */
[----:B-1----:R-:W-:Y:S02]  /*05d0*/  @!P0 IMAD R19, R15, R14, RZ ;  /* 0x0000000e0f138224 */ /* 0x002fe400078e02ff */
[----:B------:R-:W-:-:S04]  /*05e0*/  IMAD.WIDE R14, R0, 0x4, R20 ;  /* 0x00000004000e7825 */ /* 0x000fc800078e0214 */
[----:B------:R-:W-:-:S05]  /*05f0*/  @!P0 IMAD.WIDE R18, R19, 0x4, R2 ;  /* 0x0000000413128825 */ /* 0x000fca00078e0202 */
[----:B------:R-:W-:Y:S04]  /*0600*/  @!P0 STG.E desc[UR6][R18.64], R13 ;  /* 0x0000000d12008986 */ /* 0x000fe8000c101906 */
[----:B------:R-:W4:Y:S04]  /*0610*/  @!P0 LDG.E R11, desc[UR6][R6.64] ;  /* 0x00000006060b8981 */ /* 0x000f28000c1e1900 */
[----:B------:R-:W4:Y:S01]  /*0620*/  LDG.E R26, desc[UR6][R14.64] ;  /* 0x000000060e1a7981 */ /* 0x000f22000c1e1900 */
[----:B---3--:R-:W-:Y:S01]  /*0630*/  IMAD.WIDE R16, R0, 0x4, R14 ;  /* 0x0000000400107825 */ /* 0x008fe200078e020e */
[----:B----4-:R-:W-:-:S13]  /*0640*/  FSETP.GE.AND P0, PT, R26, R11, PT ;  /* 0x0000000b1a00720b */ /* 0x010fda0003f06000 */
[----:B------:R-:W1:Y:S01]  /*0650*/  @!P0 LDC R20, c[0x0][0x398] ;  /* 0x0000e600ff148b82 */ /* 0x000e620000000800 */
[----:B------:R-:W-:-:S05]  /*0660*/  @!P0 VIMNMX R21, PT, PT, R10, UR4, PT ;  /* 0x000000040a158c48 */ /* 0x000fca000bfe0100 */
[C---:B------:R-:W-:Y:S02]  /*0670*/  @!P0 IMAD R23, R21.reuse, R0, RZ ;  /* 0x0000000015178224 */ /* 0x040fe400078e02ff */
[----:B-1----:R-:W-:Y:S02]  /*0680*/  @!P0 IMAD R25, R21, R20, RZ ;  /* 0x0000001415198224 */ /* 0x002fe400078e02ff */
[----:B------:R-:W-:-:S04]  /*0690*/  @!P0 IMAD.WIDE R20, R23, 0x4, R4 ;  /* 0x0000000417148825 */ /* 0x000fc800078e0204 */
[----:B------:R-:W-:Y:S01]  /*06a0*/  @!P0 IMAD.WIDE R22, R25, 0x4, R2 ;  /* 0x0000000419168825 */ /* 0x000fe200078e0202 */
[----:B------:R1:W-:Y:S04]  /*06b0*/  @!P0 STG.E desc[UR6][R20.64], R26 ;  /* 0x0000001a14008986 */ /* 0x0003e8000c101906 */
[----:B------:R3:W-:Y:S04]  /*06c0*/  @!P0 STG.E desc[UR6][R22.64], R10 ;  /* 0x0000000a16008986 */ /* 0x0007e8000c101906 */
[----:B------:R-:W4:Y:S04]  /*06d0*/  @!P0 LDG.E R11, desc[UR6][R6.64] ;  /* 0x00000006060b8981 */ /* 0x000f28000c1e1900 */
[----:B------:R-:W4:Y:S01]  /*06e0*/  LDG.E R24, desc[UR6][R16.64] ;  /* 0x0000000610187981 */ /* 0x000f22000c1e1900 */
[----:B-1----:R-:W-:Y:S01]  /*06f0*/  IMAD.WIDE R20, R0, 0x4, R16 ;  /* 0x0000000400147825 */ /* 0x002fe200078e0210 */
[----:B----4-:R-:W-:-:S13]  /*0700*/  FSETP.GE.AND P0, PT, R24, R11, PT ;  /* 0x0000000b1800720b */ /* 0x010fda0003f06000 */
[----:B------:R-:W1:Y:S01]  /*0710*/  @!P0 LDC R14, c[0x0][0x398] ;  /* 0x0000e600ff0e8b82 */ /* 0x000e620000000800 */
[----:B------:R-:W-:-:S04]  /*0720*/  @!P0 IADD3 R13, PT, PT, R10, 0x1, RZ ;  /* 0x000000010a0d8810 */ /* 0x000fc80007ffe0ff */
[----:B------:R-:W-:-:S05]  /*0730*/  @!P0 VIMNMX R15, PT, PT, R13, UR4, PT ;  /* 0x000000040d0f8c48 */ /* 0x000fca000bfe0100 */
[C---:B------:R-:W-:Y:S02]  /*0740*/  @!P0 IMAD R19, R15.reuse, R0, RZ ;  /* 0x000000000f138224 */ /* 0x040fe400078e02ff */
[----:B-1----:R-:W-:Y:S02]  /*0750*/  @!P0 IMAD R25, R15, R14, RZ ;  /* 0x0000000e0f198224 */ /* 0x002fe400078e02ff */
[----:B------:R-:W-:-:S04]  /*0760*/  @!P0 IMAD.WIDE R14, R19, 0x4, R4 ;  /* 0x00000004130e8825 */ /* 0x000fc800078e0204 */
[----:B------:R-:W-:Y:S01]  /*0770*/  @!P0 IMAD.WIDE R18, R25, 0x4, R2 ;  /* 0x0000000419128825 */ /* 0x000fe200078e0202 */
[----:B------:R3:W-:Y:S04]  /*0780*/  @!P0 STG.E desc[UR6][R14.64], R24 ;  /* 0x000000180e008986 */ /* 0x0007e8000c101906 */
[----:B------:R3:W-:Y:S04]  /*0790*/  @!P0 STG.E desc[UR6][R18.64], R13 ;  /* 0x0000000d12008986 */ /* 0x0007e8000c101906 */
[----:B------:R-:W4:Y:S04]  /*07a0*/  LDG.E R20, desc[UR6][R20.64] ;  /* 0x0000000614147981 */ /* 0x000f28000c1e1900 */
[----:B------:R-:W4:Y:S01]  /*07b0*/  @!P0 LDG.E R11, desc[UR6][R6.64] ;  /* 0x00000006060b8981 */ /* 0x000f22000c1e1900 */
[----:B------:R-:W-:Y:S01]  /*07c0*/  IADD3 R12, PT, PT, R12, 0x4, RZ ;  /* 0x000000040c0c7810 */ /* 0x000fe20007ffe0ff */
[----:B------:R-:W-:Y:S03]  /*07d0*/  BSSY.RECONVERGENT B0, `(.L_x_27) ;  /* 0x000000c000007945 */ /* 0x000fe60003800200 */
[----:B------:R-:W-:-:S02]  /*07e0*/  ISETP.NE.AND P1, PT, R12, RZ, PT ;  /* 0x000000ff0c00720c */ /* 0x000fc40003f25270 */
[----:B----4-:R-:W-:-:S13]  /*07f0*/  FSETP.GE.AND P0, PT, R20, R11, PT ;  /* 0x0000000b1400720b */ /* 0x010fda0003f06000 */
[----:B---3--:R-:W-:Y:S05]  /*0800*/  @P0 BRA `(.L_x_28) ;  /* 0x0000000000200947 */ /* 0x008fea0003800000 */
[----:B------:R-:W-:-:S04]  /*0810*/  IADD3 R11, PT, PT, R10, 0x2, RZ ;  /* 0x000000020a0b7810 */ /* 0x000fc80007ffe0ff */
[----:B------:R-:W-:-:S05]  /*0820*/  VIMNMX R13, PT, PT, R11, UR4, PT ;  /* 0x000000040b0d7c48 */ /* 0x000fca000bfe0100 */
[C---:B------:R-:W-:Y:S02]  /*0830*/  IMAD R15, R13.reuse, R0, RZ ;  /* 0x000000000d0f7224 */ /* 0x040fe400078e02ff */
[----:B--2---:R-:W-:Y:S02]  /*0840*/  IMAD R17, R13, UR5, RZ ;  /* 0x000000050d117c24 */ /* 0x004fe4000f8e02ff */
[----:B------:R-:W-:-:S04]  /*0850*/  IMAD.WIDE R14, R15, 0x4, R4 ;  /* 0x000000040f0e7825 */ /* 0x000fc800078e0204 */
[----:B------:R-:W-:Y:S01]  /*0860*/  IMAD.WIDE R16, R17, 0x4, R2 ;  /* 0x0000000411107825 */ /* 0x000fe200078e0202 */
[----:B------:R1:W-:Y:S04]  /*0870*/  STG.E desc[UR6][R14.64], R20 ;  /* 0x000000140e007986 */ /* 0x0003e8000c101906 */
[----:B------:R1:W-:Y:S02]  /*0880*/  STG.E desc[UR6][R16.64], R11 ;  /* 0x0000000b10007986 */ /* 0x0003e4000c101906 */
.L_x_28:
[----:B--2---:R-:W-:Y:S05]  /*0890*/  BSYNC.RECONVERGENT B0 ;  /* 0x0000000000007941 */ /* 0x004fea0003800200 */
.L_x_27:
[----:B------:R-:W-:Y:S02]  /*08a0*/  LEA R9, R0, R9, 0x2 ;  /* 0x0000000900097211 */ /* 0x000fe400078e10ff */
[----:B------:R-:W-:Y:S01]  /*08b0*/  IADD3 R10, PT, PT, R10, 0x4, RZ ;  /* 0x000000040a0a7810 */ /* 0x000fe20007ffe0ff */
[----:B------:R-:W-:Y:S06]  /*08c0*/  @P1 BRA `(.L_x_29) ;  /* 0xfffffffc00181947 */ /* 0x000fec000383ffff */
[----:B------:R-:W-:-:S07]  /*08d0*/  IADD3 R13, PT, PT, R10, -0x1, RZ ;  /* 0xffffffff0a0d7810 */ /* 0x000fce0007ffe0ff */
.L_x_26:
[----:B------:R-:W-:-:S13]  /*08e0*/  ISETP.NE.AND P0, PT, R8, RZ, PT ;  /* 0x000000ff0800720c */ /* 0x000fda0003f05270 */
[----:B------:R-:W-:Y:S05]  /*08f0*/  @!P0 EXIT ;  /* 0x000000000000894d */ /* 0x000fea0003800000 */
[----:B------:R-:W2:Y:S01]  /*0900*/  LDC R12, c[0x0][0x388] ;  /* 0x0000e200ff0c7b82 */ /* 0x000ea20000000800 */
[----:B-1----:R-:W-:Y:S01]  /*0910*/  IMAD R15, R13, R0, RZ ;  /* 0x000000000d0f7224 */ /* 0x002fe200078e02ff */
[----:B------:R-:W-:Y:S01]  /*0920*/  IADD3 R0, PT, PT, -R8, RZ, RZ ;  /* 0x000000ff08007210 */ /* 0x000fe20007ffe1ff */
[----:B------:R-:W1:Y:S01]  /*0930*/  LDCU UR5, c[0x0][0x388] ;  /* 0x00007100ff0577ac */ /* 0x000e620008000800 */
[----:B------:R-:W3:Y:S05]  /*0940*/  LDCU UR8, c[0x0][0x398] ;  /* 0x00007300ff0877ac */ /* 0x000eea0008000800 */
.L_x_32:
[----:B------:R-:W-:Y:S01]  /*0950*/  IMAD.WIDE R8, R15, 0x4, R4 ;  /* 0x000000040f087825 */ /* 0x000fe200078e0204 */
[----:B------:R-:W4:Y:S04]  /*0960*/  LDG.E R10, desc[UR6][R6.64] ;  /* 0x00000006060a7981 */ /* 0x000f28000c1e1900 */
[----:B------:R-:W4:Y:S01]  /*0970*/  LDG.E R17, desc[UR6][R8.64] ;  /* 0x0000000608117981 */ /* 0x000f22000c1e1900 */
[----:B------:R-:W-:Y:S01]  /*0980*/  IADD3 R0, PT, PT, R0, 0x1, RZ ;  /* 0x0000000100007810 */ /* 0x000fe20007ffe0ff */
[----:B------:R-:W-:Y:S03]  /*0990*/  BSSY.RECONVERGENT B0, `(.L_x_30) ;  /* 0x000000b000007945 */ /* 0x000fe60003800200 */
[----:B------:R-:W-:-:S02]  /*09a0*/  ISETP.NE.AND P1, PT, R0, RZ, PT ;  /* 0x000000ff0000720c */ /* 0x000fc40003f25270 */
[----:B----4-:R-:W-:-:S13]  /*09b0*/  FSETP.GE.AND P0, PT, R17, R10, PT ;  /* 0x0000000a1100720b */ /* 0x010fda0003f06000 */
[----:B------:R-:W-:Y:S05]  /*09c0*/  @P0 BRA `(.L_x_31) ;  /* 0x00000000001c0947 */ /* 0x000fea0003800000 */
[----:B------:R-:W-:-:S05]  /*09d0*/  VIMNMX R8, PT, PT, R13, UR4, PT ;  /* 0x000000040d087c48 */ /* 0x000fca000bfe0100 */
[C---:B-1----:R-:W-:Y:S02]  /*09e0*/  IMAD R9, R8.reuse, UR5, RZ ;  /* 0x0000000508097c24 */ /* 0x042fe4000f8e02ff */
[----:B---3--:R-:W-:Y:S02]  /*09f0*/  IMAD R11, R8, UR8, RZ ;  /* 0x00000008080b7c24 */ /* 0x008fe4000f8e02ff */
[----:B------:R-:W-:-:S04]  /*0a00*/  IMAD.WIDE R8, R9, 0x4, R4 ;  /* 0x0000000409087825 */ /* 0x000fc800078e0204 */
[----:B------:R-:W-:Y:S01]  /*0a10*/  IMAD.WIDE R10, R11, 0x4, R2 ;  /* 0x000000040b0a7825 */ /* 0x000fe200078e0202 */
[----:B------:R4:W-:Y:S04]  /*0a20*/  STG.E desc[UR6][R8.64], R17 ;  /* 0x0000001108007986 */ /* 0x0009e8000c101906 */
[----:B------:R4:W-:Y:S02]  /*0a30*/  STG.E desc[UR6][R10.64], R13 ;  /* 0x0000000d0a007986 */ /* 0x0009e4000c101906 */
.L_x_31:
[----:B-1-3--:R-:W-:Y:S05]  /*0a40*/  BSYNC.RECONVERGENT B0 ;  /* 0x0000000000007941 */ /* 0x00afea0003800200 */
.L_x_30:
[----:B--2---:R-:W-:Y:S02]  /*0a50*/  IADD3 R15, PT, PT, R15, R12, RZ ;  /* 0x0000000c0f0f7210 */ /* 0x004fe40007ffe0ff */
[----:B----4-:R-:W-:Y:S01]  /*0a60*/  IADD3 R13, PT, PT, R13, 0x1, RZ ;  /* 0x000000010d0d7810 */ /* 0x010fe20007ffe0ff */
[----:B------:R-:W-:Y:S06]  /*0a70*/  @P1 BRA `(.L_x_32) ;  /* 0xfffffffc00b41947 */ /* 0x000fec000383ffff */
[----:B------:R-:W-:Y:S05]  /*0a80*/  EXIT ;  /* 0x000000000000794d */ /* 0x000fea0003800000 */
.L_x_33:
        /* <DEDUP_REMOVED lines=15> */
.L_x_56:


//--------------------- .text._Z24compute_distance_textureyiPfiiiS_ --------------------------
	.section	.text._Z24compute_distance_textureyiPfiiiS_,"ax",@progbits
	.align	128
        .global         _Z24compute_distance_textureyiPfiiiS_
        .type           _Z24compute_distance_textureyiPfiiiS_,@function
        .size           _Z24compute_distance_textureyiPfiiiS_,(.L_x_57 - _Z24compute_distance_textureyiPfiiiS_)
        .other          _Z24compute_distance_textureyiPfiiiS_,@"STO_CUDA_ENTRY STV_DEFAULT"
_Z24compute_distance_textureyiPfiiiS_:
.text._Z24compute_distance_textureyiPfiiiS_:
[----:B------:R-:W-:Y:S01]  /*0000*/  LDC R1, c[0x0][0x37c] ;  /* 0x0000df00ff017b82 */ /* 0x000fe20000000800 */
[----:B------:R-:W0:Y:S07]  /*0010*/  S2R R3, SR_TID.Y ;  /* 0x0000000000037919 */ /* 0x000e2e0000002200 */
[----:B------:R-:W1:Y:S01]  /*0020*/  S2UR UR8, SR_CTAID.X ;  /* 0x00000000000879c3 */ /* 0x000e620000002500 */
[----:B------:R-:W1:Y:S01]  /*0030*/  LDCU UR4, c[0x0][0x360] ;  /* 0x00006c00ff0477ac */ /* 0x000e620008000800 */
[----:B------:R-:W2:Y:S01]  /*0040*/  S2R R7, SR_TID.X ;  /* 0x0000000000077919 */ /* 0x000ea20000002100 */
[----:B------:R-:W3:Y:S05]  /*0050*/  LDCU UR6, c[0x0][0x388] ;  /* 0x00007100ff0677ac */ /* 0x000eea0008000800 */
[----:B------:R-:W0:Y:S01]  /*0060*/  S2UR UR5, SR_CTAID.Y ;  /* 0x00000000000579c3 */ /* 0x000e220000002600 */
[----:B------:R-:W4:Y:S07]  /*0070*/  LDCU UR7, c[0x0][0x398] ;  /* 0x00007300ff0777ac */ /* 0x000f2e0008000800 */
[----:B------:R-:W0:Y:S01]  /*0080*/  LDC R0, c[0x0][0x364] ;  /* 0x0000d900ff007b82 */ /* 0x000e220000000800 */
[----:B-1----:R-:W-:Y:S01]  /*0090*/  UIMAD UR8, UR8, UR4, URZ ;  /* 0x00000004080872a4 */ /* 0x002fe2000f8e02ff */
[----:B0-----:R-:W-:-:S05]  /*00a0*/  IMAD R0, R0, UR5, R3 ;  /* 0x0000000500007c24 */ /* 0x001fca000f8e0203 */
[----:B--2---:R-:W-:Y:S02]  /*00b0*/  IADD3 R3, PT, PT, R7, UR8, RZ ;  /* 0x0000000807037c10 */ /* 0x004fe4000fffe0ff */
[----:B---3--:R-:W-:-:S04]  /*00c0*/  ISETP.GE.U32.AND P0, PT, R0, UR6, PT ;  /* 0x0000000600007c0c */ /* 0x008fc8000bf06070 */
[----:B----4-:R-:W-:-:S13]  /*00d0*/  ISETP.GE.U32.OR P0, PT, R3, UR7, P0 ;  /* 0x0000000703007c0c */ /* 0x010fda0008706470 */
        /* <DEDUP_REMOVED lines=9> */
[----:B------:R-:W-:Y:S01]  /*0170*/  I2FP.F32.U32 R16, R0 ;  /* 0x0000000000107245 */ /* 0x000fe20000201000 */
[----:B------:R-:W-:Y:S02]  /*0180*/  UMOV UR4, URZ ;  /* 0x000000ff00047c82 */ /* 0x000fe40008000000 */
[----:B------:R-:W-:-:S03]  /*0190*/  UISETP.NE.AND UP0, UPT, UR10, URZ, UPT ;  /* 0x000000ff0a00728c */ /* 0x000fc6000bf05270 */
[----:B------:R-:W-:Y:S08]  /*01a0*/  BRA.U !UP1, `(.L_x_35) ;  /* 0x00000005096c7547 */ /* 0x000ff0000b800000 */
[----:B------:R-:W0:Y:S01]  /*01b0*/  LDC R4, c[0x0][0x39c] ;  /* 0x0000e700ff047b82 */ /* 0x000e220000000800 */
[----:B------:R-:W-:Y:S01]  /*01c0*/  MOV R6, RZ ;  /* 0x000000ff00067202 */ /* 0x000fe20000000f00 */
[----:B------:R-:W-:Y:S01]  /*01d0*/  ULOP3.LUT UR4, UR9, 0x7ffffff8, URZ, 0xc0, !UPT ;  /* 0x7ffffff809047892 */ /* 0x000fe2000f8ec0ff */
[----:B------:R-:W-:Y:S01]  /*01e0*/  MOV R5, R3 ;  /* 0x0000000300057202 */ /* 0x000fe20000000f00 */
[----:B------:R-:W-:-:S04]  /*01f0*/  UMOV UR5, URZ ;  /* 0x000000ff00057c82 */ /* 0x000fc80008000000 */
[----:B------:R-:W1:Y:S01]  /*0200*/  LDC.64 R14, c[0x0][0x390] ;  /* 0x0000e400ff0e7b82 */ /* 0x000e620000000a00 */
[C---:B0-----:R-:W-:Y:S01]  /*0210*/  IADD3 R7, PT, PT, R4.reuse, UR8, R7 ;  /* 0x0000000804077c10 */ /* 0x041fe2000fffe007 */
[C-C-:B------:R-:W-:Y:S01]  /*0220*/  IMAD R9, R4.reuse, 0x3, R3.reuse ;  /* 0x0000000304097824 */ /* 0x140fe200078e0203 */
[CC--:B------:R-:W-:Y:S01]  /*0230*/  LEA R2, R4.reuse, R3.reuse, 0x1 ;  /* 0x0000000304027211 */ /* 0x0c0fe200078e08ff */
[C-C-:B------:R-:W-:Y:S01]  /*0240*/  IMAD R13, R4.reuse, 0x5, R3.reuse ;  /* 0x00000005040d7824 */ /* 0x140fe200078e0203 */
[C---:B------:R-:W-:Y:S01]  /*0250*/  LEA R11, R4.reuse, R3, 0x2 ;  /* 0x00000003040b7211 */ /* 0x040fe200078e10ff */
[C-C-:B------:R-:W-:Y:S02]  /*0260*/  IMAD R33, R4.reuse, 0x6, R3.reuse ;  /* 0x0000000604217824 */ /* 0x140fe400078e0203 */
[----:B------:R-:W-:-:S07]  /*0270*/  IMAD R35, R4, 0x7, R3 ;  /* 0x0000000704237824 */ /* 0x000fce00078e0203 */
.L_x_36:
[----:B------:R-:W0:Y:S01]  /*0280*/  LDCU UR6, c[0x0][0x380] ;  /* 0x00007000ff0677ac */ /* 0x000e220008000800 */
[----:B------:R-:W-:Y:S01]  /*0290*/  HFMA2 R32, -RZ, RZ, -3, 0 ;  /* 0xc2000000ff207431 */ /* 0x000fe200000001ff */
[----:B------:R-:W-:Y:S01]  /*02a0*/  I2FP.F32.U32 R17, UR5 ;  /* 0x0000000500117c45 */ /* 0x000fe20008201000 */
[----:B-1----:R-:W-:Y:S01]  /*02b0*/  IMAD.WIDE.U32 R36, R5, 0x4, R14 ;  /* 0x0000000405247825 */ /* 0x002fe200078e000e */
[----:B------:R-:W-:Y:S01]  /*02c0*/  UMOV UR7, URZ ;  /* 0x000000ff00077c82 */ /* 0x000fe20008000000 */
[----:B------:R-:W-:Y:S02]  /*02d0*/  UIADD3 UR11, UPT, UPT, UR5, 0x1, URZ ;  /* 0x00000001050b7890 */ /* 0x000fe4000fffe0ff */
[----:B------:R-:W-:Y:S01]  /*02e0*/  UIADD3 UR12, UPT, UPT, UR5, 0x2, URZ ;  /* 0x00000002050c7890 */ /* 0x000fe2000fffe0ff */
[----:B------:R1:W2:Y:S01]  /*02f0*/  LDG.E R8, desc[UR18][R36.64] ;  /* 0x0000001224087981 */ /* 0x0002a2000c1e1900 */
[----:B------:R-:W-:Y:S02]  /*0300*/  UIADD3 UR13, UPT, UPT, UR5, 0x3, URZ ;  /* 0x00000003050d7890 */ /* 0x000fe4000fffe0ff */
[----:B------:R-:W-:-:S02]  /*0310*/  UIADD3 UR14, UPT, UPT, UR5, 0x4, URZ ;  /* 0x00000004050e7890 */ /* 0x000fc4000fffe0ff */
[----:B------:R-:W-:Y:S02]  /*0320*/  UIADD3 UR16, UPT, UPT, UR5, 0x6, URZ ;  /* 0x0000000605107890 */ /* 0x000fe4000fffe0ff */
[----:B------:R-:W-:Y:S01]  /*0330*/  UIADD3 UR15, UPT, UPT, UR5, 0x5, URZ ;  /* 0x00000005050f7890 */ /* 0x000fe2000fffe0ff */
[----:B0-----:R-:W5:Y:S01]  /*0340*/  TEX.LL RZ, R17, R16, R32, UR6, 2D, 0x1 ;  /* 0x28ff062010117f60 */ /* 0x001f6200089e01ff */
[----:B------:R-:W-:Y:S01]  /*0350*/  UIADD3 UR17, UPT, UPT, UR5, 0x7, URZ ;  /* 0x0000000705117890 */ /* 0x000fe2000fffe0ff */
[----:B------:R-:W-:Y:S02]  /*0360*/  I2FP.F32.U32 R19, UR11 ;  /* 0x0000000b00137c45 */ /* 0x000fe40008201000 */
[----:B------:R-:W-:Y:S02]  /*0370*/  I2FP.F32.U32 R21, UR12 ;  /* 0x0000000c00157c45 */ /* 0x000fe40008201000 */
[-C--:B------:R-:W-:Y:S02]  /*0380*/  MOV R18, R16.reuse ;  /* 0x0000001000127202 */ /* 0x080fe40000000f00 */
[----:B------:R-:W-:-:S02]  /*0390*/  MOV R20, R16 ;  /* 0x0000001000147202 */ /* 0x000fc40000000f00 */
[-C--:B------:R-:W-:Y:S02]  /*03a0*/  MOV R22, R16.reuse ;  /* 0x0000001000167202 */ /* 0x080fe40000000f00 */
[----:B------:R-:W-:Y:S01]  /*03b0*/  I2FP.F32.U32 R23, UR13 ;  /* 0x0000000d00177c45 */ /* 0x000fe20008201000 */
[----:B------:R0:W5:Y:S01]  /*03c0*/  TEX.LL RZ, R19, R18, R32, UR6, 2D, 0x1 ;  /* 0x28ff062012137f60 */ /* 0x00016200089e01ff */
[----:B------:R-:W-:Y:S01]  /*03d0*/  TEX.LL RZ, R21, R20, R32, UR6, 2D, 0x1 ;  /* 0x28ff062014157f60 */ /* 0x000fe200089e01ff */
[-C--:B------:R-:W-:Y:S02]  /*03e0*/  MOV R24, R16.reuse ;  /* 0x0000001000187202 */ /* 0x080fe40000000f00 */
[----:B------:R-:W-:Y:S02]  /*03f0*/  I2FP.F32.U32 R25, UR14 ;  /* 0x0000000e00197c45 */ /* 0x000fe40008201000 */
[----:B------:R-:W-:Y:S02]  /*0400*/  I2FP.F32.U32 R29, UR16 ;  /* 0x00000010001d7c45 */ /* 0x000fe40008201000 */
[----:B------:R-:W-:-:S02]  /*0410*/  MOV R26, R16 ;  /* 0x00000010001a7202 */ /* 0x000fc40000000f00 */
[----:B------:R-:W-:Y:S02]  /*0420*/  I2FP.F32.U32 R27, UR15 ;  /* 0x0000000f001b7c45 */ /* 0x000fe40008201000 */
[----:B------:R-:W-:Y:S01]  /*0430*/  I2FP.F32.U32 R31, UR17 ;  /* 0x00000011001f7c45 */ /* 0x000fe20008201000 */
[----:B------:R3:W-:Y:S01]  /*0440*/  TEX.LL RZ, R10, R22, R32, UR6, 2D, 0x1 ;  /* 0x28ff0620160a7f60 */ /* 0x0007e200089e01ff */
[----:B------:R-:W-:Y:S01]  /*0450*/  TEX.LL RZ, R12, R24, R32, UR6, 2D, 0x1 ;  /* 0x28ff0620180c7f60 */ /* 0x000fe200089e01ff */
[----:B------:R4:W-:Y:S01]  /*0460*/  TEX.LL RZ, R34, R26, R32, UR6, 2D, 0x1 ;  /* 0x28ff06201a227f60 */ /* 0x0009e200089e01ff */
[-C--:B------:R-:W-:Y:S02]  /*0470*/  MOV R28, R16.reuse ;  /* 0x00000010001c7202 */ /* 0x080fe40000000f00 */
[----:B------:R-:W-:Y:S02]  /*0480*/  MOV R30, R16 ;  /* 0x00000010001e7202 */ /* 0x000fe40000000f00 */
[----:B------:R2:W-:Y:S02]  /*0490*/  TEX.LL RZ, R29, R28, R32, UR6, 2D, 0x1 ;  /* 0x28ff06201c1d7f60 */ /* 0x0005e400089e01ff */
[----:B------:R2:W5:Y:S01]  /*04a0*/  TEX.LL RZ, R31, R30, R32, UR6, 2D, 0x1 ;  /* 0x28ff06201e1f7f60 */ /* 0x00056200089e01ff */
[----:B-1----:R-:W-:-:S05]  /*04b0*/  IMAD.WIDE.U32 R36, R7, 0x4, R14 ;  /* 0x0000000407247825 */ /* 0x002fca00078e000e */
[----:B0-----:R0:W2:Y:S01]  /*04c0*/  LDG.E R18, desc[UR18][R36.64] ;  /* 0x0000001224127981 */ /* 0x0010a2000c1e1900 */
[----:B---3--:R-:W-:-:S04]  /*04d0*/  IMAD.WIDE.U32 R22, R9, 0x4, R14 ;  /* 0x0000000409167825 */ /* 0x008fc800078e000e */
[----:B0-----:R-:W-:-:S04]  /*04e0*/  IMAD.WIDE.U32 R36, R2, 0x4, R14 ;  /* 0x0000000402247825 */ /* 0x001fc800078e000e */
[----:B----4-:R-:W-:-:S06]  /*04f0*/  IMAD.WIDE.U32 R26, R35, 0x4, R14 ;  /* 0x00000004231a7825 */ /* 0x010fcc00078e000e */
[----:B------:R-:W3:Y:S01]  /*0500*/  LDG.E R26, desc[UR18][R26.64] ;  /* 0x000000121a1a7981 */ /* 0x000ee2000c1e1900 */
[----:B------:R-:W-:-:S04]  /*0510*/  DEPBAR.LE SB5, 0x2 ;  /* 0x0000d0800000791a */ /* 0x000fc80000000000 */
[----:B--2---:R-:W-:Y:S02]  /*0520*/  FADD R25, R17, -R8 ;  /* 0x8000000811197221 */ /* 0x004fe40000000000 */
[----:B------:R-:W2:Y:S02]  /*0530*/  LDG.E R8, desc[UR18][R36.64] ;  /* 0x0000001224087981 */ /* 0x000ea4000c1e1900 */
[----:B------:R-:W-:Y:S01]  /*0540*/  FFMA R6, R25, R25, R6 ;  /* 0x0000001919067223 */ /* 0x000fe20000000006 */
[--C-:B------:R-:W-:Y:S01]  /*0550*/  IMAD.WIDE.U32 R24, R11, 0x4, R14.reuse ;  /* 0x000000040b187825 */ /* 0x100fe200078e000e */
[----:B------:R0:W4:Y:S04]  /*0560*/  LDG.E R17, desc[UR18][R22.64] ;  /* 0x0000001216117981 */ /* 0x000128000c1e1900 */
[----:B------:R1:W4:Y:S01]  /*0570*/  LDG.E R20, desc[UR18][R24.64] ;  /* 0x0000001218147981 */ /* 0x000322000c1e1900 */
[----:B0-----:R-:W-:-:S04]  /*0580*/  IMAD.WIDE.U32 R22, R13, 0x4, R14 ;  /* 0x000000040d167825 */ /* 0x001fc800078e000e */
[----:B-1----:R-:W-:Y:S01]  /*0590*/  IMAD.WIDE.U32 R24, R33, 0x4, R14 ;  /* 0x0000000421187825 */ /* 0x002fe200078e000e */
[----:B------:R-:W4:Y:S04]  /*05a0*/  LDG.E R28, desc[UR18][R22.64] ;  /* 0x00000012161c7981 */ /* 0x000f28000c1e1900 */
[----:B------:R-:W4:Y:S01]  /*05b0*/  LDG.E R30, desc[UR18][R24.64] ;  /* 0x00000012181e7981 */ /* 0x000f22000c1e1900 */
[----:B------:R-:W-:Y:S01]  /*05c0*/  UIADD3 UR5, UPT, UPT, UR5, 0x8, URZ ;  /* 0x0000000805057890 */ /* 0x000fe2000fffe0ff */
[----:B------:R-:W-:-:S04]  /*05d0*/  DEPBAR.LE SB5, 0x1 ;  /* 0x0000d0400000791a */ /* 0x000fc80000000000 */
[----:B------:R-:W-:-:S04]  /*05e0*/  FADD R19, R19, -R18 ;  /* 0x8000001213137221 */ /* 0x000fc80000000000 */
[----:B------:R-:W-:Y:S01]  /*05f0*/  FFMA R6, R19, R19, R6 ;  /* 0x0000001313067223 */ /* 0x000fe20000000006 */
[----:B------:R-:W-:Y:S01]  /*0600*/  UISETP.NE.AND UP1, UPT, UR5, UR4, UPT ;  /* 0x000000040500728c */ /* 0x000fe2000bf25270 */
[C---:B------:R-:W-:Y:S02]  /*0610*/  LEA R7, R4.reuse, R7, 0x3 ;  /* 0x0000000704077211 */ /* 0x040fe400078e18ff */
[C---:B------:R-:W-:Y:S02]  /*0620*/  LEA R2, R4.reuse, R2, 0x3 ;  /* 0x0000000204027211 */ /* 0x040fe400078e18ff */
[C---:B------:R-:W-:Y:S02]  /*0630*/  LEA R9, R4.reuse, R9, 0x3 ;  /* 0x0000000904097211 */ /* 0x040fe400078e18ff */
[C---:B------:R-:W-:Y:S02]  /*0640*/  LEA R11, R4.reuse, R11, 0x3 ;  /* 0x0000000b040b7211 */ /* 0x040fe400078e18ff */
[----:B------:R-:W-:-:S02]  /*0650*/  LEA R13, R4, R13, 0x3 ;  /* 0x0000000d040d7211 */ /* 0x000fc400078e18ff */
[C---:B------:R-:W-:Y:S01]  /*0660*/  LEA R33, R4.reuse, R33, 0x3 ;  /* 0x0000002104217211 */ /* 0x040fe200078e18ff */
[----:B---3-5:R-:W-:Y:S01]  /*0670*/  FADD R31, R31, -R26 ;  /* 0x8000001a1f1f7221 */ /* 0x028fe20000000000 */
[C---:B------:R-:W-:Y:S02]  /*0680*/  LEA R35, R4.reuse, R35, 0x3 ;  /* 0x0000002304237211 */ /* 0x040fe400078e18ff */
[----:B------:R-:W-:Y:S01]  /*0690*/  LEA R5, R4, R5, 0x3 ;  /* 0x0000000504057211 */ /* 0x000fe200078e18ff */
[----:B--2---:R-:W-:-:S04]  /*06a0*/  FADD R21, R21, -R8 ;  /* 0x8000000815157221 */ /* 0x004fc80000000000 */
[----:B------:R-:W-:Y:S01]  /*06b0*/  FFMA R6, R21, R21, R6 ;  /* 0x0000001515067223 */ /* 0x000fe20000000006 */
[----:B----4-:R-:W-:-:S04]  /*06c0*/  FADD R17, R10, -R17 ;  /* 0x800000110a117221 */ /* 0x010fc80000000000 */
[----:B------:R-:W-:Y:S01]  /*06d0*/  FFMA R6, R17, R17, R6 ;  /* 0x0000001111067223 */ /* 0x000fe20000000006 */
[----:B------:R-:W-:-:S04]  /*06e0*/  FADD R17, R12, -R20 ;  /* 0x800000140c117221 */ /* 0x000fc80000000000 */
[----:B------:R-:W-:Y:S01]  /*06f0*/  FFMA R6, R17, R17, R6 ;  /* 0x0000001111067223 */ /* 0x000fe20000000006 */
[----:B------:R-:W-:-:S04]  /*0700*/  FADD R17, R34, -R28 ;  /* 0x8000001c22117221 */ /* 0x000fc80000000000 */
[----:B------:R-:W-:Y:S01]  /*0710*/  FFMA R6, R17, R17, R6 ;  /* 0x0000001111067223 */ /* 0x000fe20000000006 */
[----:B------:R-:W-:-:S04]  /*0720*/  FADD R29, R29, -R30 ;  /* 0x8000001e1d1d7221 */ /* 0x000fc80000000000 */
[----:B------:R-:W-:-:S04]  /*0730*/  FFMA R6, R29, R29, R6 ;  /* 0x0000001d1d067223 */ /* 0x000fc80000000006 */
[----:B------:R-:W-:Y:S01]  /*0740*/  FFMA R6, R31, R31, R6 ;  /* 0x0000001f1f067223 */ /* 0x000fe20000000006 */
[----:B------:R-:W-:Y:S06]  /*0750*/  BRA.U UP1, `(.L_x_36) ;  /* 0xfffffff901c87547 */ /* 0x000fec000b83ffff */
.L_x_35:
[----:B------:R-:W-:Y:S05]  /*0760*/  BRA.U !UP0, `(.L_x_34) ;  /* 0x0000000508547547 */ /* 0x000fea000b800000 */
[----:B------:R-:W-:Y:S02]  /*0770*/  UISETP.GE.U32.AND UP0, UPT, UR10, 0x4, UPT ;  /* 0x000000040a00788c */ /* 0x000fe4000bf06070 */
[----:B------:R-:W-:-:S04]  /*0780*/  ULOP3.LUT UR11, UR9, 0x3, URZ, 0xc0, !UPT ;  /* 0x00000003090b7892 */ /* 0x000fc8000f8ec0ff */
[----:B------:R-:W-:-:S03]  /*0790*/  UISETP.NE.AND UP1, UPT, UR11, URZ, UPT ;  /* 0x000000ff0b00728c */ /* 0x000fc6000bf25270 */
[----:B------:R-:W-:Y:S08]  /*07a0*/  BRA.U !UP0, `(.L_x_37) ;  /* 0x0000000108a47547 */ /* 0x000ff0000b800000 */
[----:B------:R-:W0:Y:S01]  /*07b0*/  LDCU UR6, c[0x0][0x380] ;  /* 0x00007000ff0677ac */ /* 0x000e220008000800 */
[----:B------:R-:W-:Y:S01]  /*07c0*/  HFMA2 R18, -RZ, RZ, -3, 0 ;  /* 0xc2000000ff127431 */ /* 0x000fe200000001ff */
[----:B------:R-:W-:Y:S01]  /*07d0*/  I2FP.F32.U32 R13, UR4 ;  /* 0x00000004000d7c45 */ /* 0x000fe20008201000 */
[----:B------:R-:W-:Y:S01]  /*07e0*/  UIADD3 UR5, UPT, UPT, UR4, 0x1, URZ ;  /* 0x0000000104057890 */ /* 0x000fe2000fffe0ff */
[-C--:B------:R-:W-:Y:S01]  /*07f0*/  MOV R12, R16.reuse ;  /* 0x00000010000c7202 */ /* 0x080fe20000000f00 */
[----:B------:R-:W-:Y:S01]  /*0800*/  UIADD3 UR12, UPT, UPT, UR4, 0x3, URZ ;  /* 0x00000003040c7890 */ /* 0x000fe2000fffe0ff */
[-C--:B------:R-:W-:Y:S01]  /*0810*/  MOV R22, R16.reuse ;  /* 0x0000001000167202 */ /* 0x080fe20000000f00 */
[----:B------:R-:W-:Y:S01]  /*0820*/  UIADD3 UR10, UPT, UPT, UR4, 0x2, URZ ;  /* 0x00000002040a7890 */ /* 0x000fe2000fffe0ff */
[----:B------:R-:W-:Y:S01]  /*0830*/  MOV R24, R16 ;  /* 0x0000001000187202 */ /* 0x000fe20000000f00 */
[----:B------:R-:W-:Y:S01]  /*0840*/  UMOV UR7, URZ ;  /* 0x000000ff00077c82 */ /* 0x000fe20008000000 */
[----:B------:R-:W-:-:S02]  /*0850*/  I2FP.F32.U32 R23, UR5 ;  /* 0x0000000500177c45 */ /* 0x000fc40008201000 */
[----:B------:R-:W-:Y:S02]  /*0860*/  I2FP.F32.U32 R17, UR12 ;  /* 0x0000000c00117c45 */ /* 0x000fe40008201000 */
[----:B------:R-:W-:Y:S01]  /*0870*/  I2FP.F32.U32 R25, UR10 ;  /* 0x0000000a00197c45 */ /* 0x000fe20008201000 */
[----:B0-----:R0:W5:Y:S01]  /*0880*/  TEX.LL RZ, R2, R12, R18, UR6, 2D, 0x1 ;  /* 0x28ff06120c027f60 */ /* 0x00116200089e01ff */
[----:B------:R-:W5:Y:S02]  /*0890*/  TEX.LL RZ, R14, R22, R18, UR6, 2D, 0x1 ;  /* 0x28ff0612160e7f60 */ /* 0x000f6400089e01ff */
[----:B------:R-:W5:Y:S01]  /*08a0*/  TEX.LL RZ, R15, R24, R18, UR6, 2D, 0x1 ;  /* 0x28ff0612180f7f60 */ /* 0x000f6200089e01ff */
[----:B------:R-:W5:Y:S01]  /*08b0*/  TEX.LL RZ, R17, R16, R18, UR6, 2D, 0x1 ;  /* 0x28ff061210117f60 */ /* 0x000f6200089e01ff */
[----:B------:R-:W1:Y:S08]  /*08c0*/  LDC R20, c[0x0][0x39c] ;  /* 0x0000e700ff147b82 */ /* 0x000e700000000800 */
[----:B------:R-:W2:Y:S01]  /*08d0*/  LDC.64 R4, c[0x0][0x390] ;  /* 0x0000e400ff047b82 */ /* 0x000ea20000000a00 */
[----:B-1----:R-:W-:-:S04]  /*08e0*/  IMAD R7, R20, UR4, R3 ;  /* 0x0000000414077c24 */ /* 0x002fc8000f8e0203 */
[C---:B--2---:R-:W-:Y:S01]  /*08f0*/  IMAD.WIDE.U32 R8, R7.reuse, 0x4, R4 ;  /* 0x0000000407087825 */ /* 0x044fe200078e0004 */
[----:B------:R-:W-:-:S05]  /*0900*/  IADD3 R7, PT, PT, R7, R20, RZ ;  /* 0x0000001407077210 */ /* 0x000fca0007ffe0ff */
[C-C-:B------:R-:W-:Y:S01]  /*0910*/  IMAD.WIDE.U32 R10, R7.reuse, 0x4, R4.reuse ;  /* 0x00000004070a7825 */ /* 0x140fe200078e0004 */
[-C--:B------:R-:W-:Y:S01]  /*0920*/  IADD3 R7, PT, PT, R7, R20.reuse, RZ ;  /* 0x0000001407077210 */ /* 0x080fe20007ffe0ff */
[----:B------:R-:W2:Y:S04]  /*0930*/  LDG.E R9, desc[UR18][R8.64] ;  /* 0x0000001208097981 */ /* 0x000ea8000c1e1900 */
[C-C-:B0-----:R-:W-:Y:S01]  /*0940*/  IMAD.WIDE.U32 R12, R7.reuse, 0x4, R4.reuse ;  /* 0x00000004070c7825 */ /* 0x141fe200078e0004 */
[----:B------:R-:W-:Y:S01]  /*0950*/  IADD3 R7, PT, PT, R7, R20, RZ ;  /* 0x0000001407077210 */ /* 0x000fe20007ffe0ff */
[----:B------:R-:W3:Y:S04]  /*0960*/  LDG.E R11, desc[UR18][R10.64] ;  /* 0x000000120a0b7981 */ /* 0x000ee8000c1e1900 */
[----:B------:R-:W-:Y:S01]  /*0970*/  IMAD.WIDE.U32 R4, R7, 0x4, R4 ;  /* 0x0000000407047825 */ /* 0x000fe200078e0004 */
[----:B------:R-:W4:Y:S05]  /*0980*/  LDG.E R12, desc[UR18][R12.64] ;  /* 0x000000120c0c7981 */ /* 0x000f2a000c1e1900 */
[----:B------:R-:W4:Y:S01]  /*0990*/  LDG.E R4, desc[UR18][R4.64] ;  /* 0x0000001204047981 */ /* 0x000f22000c1e1900 */
[----:B------:R-:W-:Y:S01]  /*09a0*/  UIADD3 UR4, UPT, UPT, UR4, 0x4, URZ ;  /* 0x0000000404047890 */ /* 0x000fe2000fffe0ff */
[----:B------:R-:W-:-:S04]  /*09b0*/  DEPBAR.LE SB5, 0x2 ;  /* 0x0000d0800000791a */ /* 0x000fc80000000000 */
[----:B--2---:R-:W-:-:S04]  /*09c0*/  FADD R7, R2, -R9 ;  /* 0x8000000902077221 */ /* 0x004fc80000000000 */
[----:B------:R-:W-:Y:S01]  /*09d0*/  FFMA R6, R7, R7, R6 ;  /* 0x0000000707067223 */ /* 0x000fe20000000006 */
[----:B---3--:R-:W-:-:S04]  /*09e0*/  FADD R7, R14, -R11 ;  /* 0x8000000b0e077221 */ /* 0x008fc80000000000 */
[----:B------:R-:W-:Y:S01]  /*09f0*/  FFMA R6, R7, R7, R6 ;  /* 0x0000000707067223 */ /* 0x000fe20000000006 */
[----:B----45:R-:W-:-:S04]  /*0a00*/  FADD R15, R15, -R12 ;  /* 0x8000000c0f0f7221 */ /* 0x030fc80000000000 */
[----:B------:R-:W-:Y:S01]  /*0a10*/  FFMA R6, R15, R15, R6 ;  /* 0x0000000f0f067223 */ /* 0x000fe20000000006 */
[----:B------:R-:W-:-:S04]  /*0a20*/  FADD R17, R17, -R4 ;  /* 0x8000000411117221 */ /* 0x000fc80000000000 */
[----:B------:R-:W-:-:S07]  /*0a30*/  FFMA R6, R17, R17, R6 ;  /* 0x0000001111067223 */ /* 0x000fce0000000006 */
.L_x_37:
[----:B------:R-:W-:Y:S05]  /*0a40*/  BRA.U !UP1, `(.L_x_34) ;  /* 0x00000001099c7547 */ /* 0x000fea000b800000 */
[----:B------:R-:W-:Y:S02]  /*0a50*/  UISETP.NE.AND UP0, UPT, UR11, 0x1, UPT ;  /* 0x000000010b00788c */ /* 0x000fe4000bf05270 */
[----:B------:R-:W-:-:S04]  /*0a60*/  ULOP3.LUT UR5, UR9, 0x1, URZ, 0xc0, !UPT ;  /* 0x0000000109057892 */ /* 0x000fc8000f8ec0ff */
[----:B------:R-:W-:-:S03]  /*0a70*/  UISETP.NE.U32.AND UP1, UPT, UR5, 0x1, UPT ;  /* 0x000000010500788c */ /* 0x000fc6000bf25070 */
[----:B------:R-:W-:Y:S08]  /*0a80*/  BRA.U !UP0, `(.L_x_38) ;  /* 0x0000000108587547 */ /* 0x000ff0000b800000 */
[----:B------:R-:W0:Y:S01]  /*0a90*/  LDCU UR6, c[0x0][0x380] ;  /* 0x00007000ff0677ac */ /* 0x000e220008000800 */
[----:B------:R-:W-:Y:S01]  /*0aa0*/  HFMA2 R11, -RZ, RZ, -3, 0 ;  /* 0xc2000000ff0b7431 */ /* 0x000fe200000001ff */
[----:B------:R-:W-:Y:S01]  /*0ab0*/  I2FP.F32.U32 R17, UR4 ;  /* 0x0000000400117c45 */ /* 0x000fe20008201000 */
[----:B------:R-:W-:Y:S01]  /*0ac0*/  UIADD3 UR5, UPT, UPT, UR4, 0x1, URZ ;  /* 0x0000000104057890 */ /* 0x000fe2000fffe0ff */
[----:B------:R-:W-:Y:S01]  /*0ad0*/  MOV R14, R16 ;  /* 0x00000010000e7202 */ /* 0x000fe20000000f00 */
[----:B------:R-:W-:-:S04]  /*0ae0*/  UMOV UR7, URZ ;  /* 0x000000ff00077c82 */ /* 0x000fc80008000000 */
[----:B------:R-:W-:Y:S01]  /*0af0*/  I2FP.F32.U32 R15, UR5 ;  /* 0x00000005000f7c45 */ /* 0x000fe20008201000 */
[----:B0-----:R-:W5:Y:S03]  /*0b00*/  TEX.LL RZ, R2, R16, R11, UR6, 2D, 0x1 ;  /* 0x28ff060b10027f60 */ /* 0x001f6600089e01ff */
[----:B------:R-:W5:Y:S01]  /*0b10*/  TEX.LL RZ, R10, R14, R11, UR6, 2D, 0x1 ;  /* 0x28ff060b0e0a7f60 */ /* 0x000f6200089e01ff */
[----:B------:R-:W0:Y:S08]  /*0b20*/  LDC R12, c[0x0][0x39c] ;  /* 0x0000e700ff0c7b82 */ /* 0x000e300000000800 */
[----:B------:R-:W1:Y:S01]  /*0b30*/  LDC.64 R4, c[0x0][0x390] ;  /* 0x0000e400ff047b82 */ /* 0x000e620000000a00 */
[----:B0-----:R-:W-:-:S05]  /*0b40*/  IMAD R7, R12, UR4, R3 ;  /* 0x000000040c077c24 */ /* 0x001fca000f8e0203 */
[C---:B------:R-:W-:Y:S01]  /*0b50*/  IADD3 R13, PT, PT, R7.reuse, R12, RZ ;  /* 0x0000000c070d7210 */ /* 0x040fe20007ffe0ff */
[----:B-1----:R-:W-:-:S04]  /*0b60*/  IMAD.WIDE.U32 R8, R7, 0x4, R4 ;  /* 0x0000000407087825 */ /* 0x002fc800078e0004 */
[----:B------:R-:W-:Y:S01]  /*0b70*/  IMAD.WIDE.U32 R4, R13, 0x4, R4 ;  /* 0x000000040d047825 */ /* 0x000fe200078e0004 */
[----:B------:R-:W2:Y:S05]  /*0b80*/  LDG.E R7, desc[UR18][R8.64] ;  /* 0x0000001208077981 */ /* 0x000eaa000c1e1900 */
[----:B------:R-:W3:Y:S01]  /*0b90*/  LDG.E R5, desc[UR18][R4.64] ;  /* 0x0000001204057981 */ /* 0x000ee2000c1e1900 */
[----:B------:R-:W-:Y:S01]  /*0ba0*/  UIADD3 UR4, UPT, UPT, UR4, 0x2, URZ ;  /* 0x0000000204047890 */ /* 0x000fe2000fffe0ff */
[----:B--2--5:R-:W-:-:S04]  /*0bb0*/  FADD R7, -R7, R2 ;  /* 0x0000000207077221 */ /* 0x024fc80000000100 */
[----:B------:R-:W-:Y:S01]  /*0bc0*/  FFMA R6, R7, R7, R6 ;  /* 0x0000000707067223 */ /* 0x000fe20000000006 */
[----:B---3--:R-:W-:-:S04]  /*0bd0*/  FADD R7, -R5, R10 ;  /* 0x0000000a05077221 */ /* 0x008fc80000000100 */
[----:B------:R-:W-:-:S07]  /*0be0*/  FFMA R6, R7, R7, R6 ;  /* 0x0000000707067223 */ /* 0x000fce0000000006 */
.L_x_38:
[----:B------:R-:W-:Y:S05]  /*0bf0*/  BRA.U UP1, `(.L_x_34) ;  /* 0x0000000101307547 */ /* 0x000fea000b800000 */
[----:B------:R-:W0:Y:S01]  /*0c00*/  LDCU UR6, c[0x0][0x380] ;  /* 0x00007000ff0677ac */ /* 0x000e220008000800 */
[----:B------:R-:W-:Y:S01]  /*0c10*/  HFMA2 R2, -RZ, RZ, -3, 0 ;  /* 0xc2000000ff027431 */ /* 0x000fe200000001ff */
[----:B------:R-:W-:Y:S01]  /*0c20*/  I2FP.F32.U32 R17, UR4 ;  /* 0x0000000400117c45 */ /* 0x000fe20008201000 */
[----:B------:R-:W-:-:S04]  /*0c30*/  UMOV UR7, URZ ;  /* 0x000000ff00077c82 */ /* 0x000fc80008000000 */
[----:B0-----:R-:W5:Y:S01]  /*0c40*/  TEX.LL RZ, R2, R16, R2, UR6, 2D, 0x1 ;  /* 0x28ff060210027f60 */ /* 0x001f6200089e01ff */
[----:B------:R-:W0:Y:S08]  /*0c50*/  LDC R8, c[0x0][0x39c] ;  /* 0x0000e700ff087b82 */ /* 0x000e300000000800 */
[----:B------:R-:W1:Y:S01]  /*0c60*/  LDC.64 R4, c[0x0][0x390] ;  /* 0x0000e400ff047b82 */ /* 0x000e620000000a00 */
[----:B0-----:R-:W-:-:S04]  /*0c70*/  IMAD R7, R8, UR4, R3 ;  /* 0x0000000408077c24 */ /* 0x001fc8000f8e0203 */
[----:B-1----:R-:W-:-:S06]  /*0c80*/  IMAD.WIDE.U32 R4, R7, 0x4, R4 ;  /* 0x0000000407047825 */ /* 0x002fcc00078e0004 */
[----:B------:R-:W2:Y:S02]  /*0c90*/  LDG.E R5, desc[UR18][R4.64] ;  /* 0x0000001204057981 */ /* 0x000ea4000c1e1900 */
[----:B--2--5:R-:W-:-:S04]  /*0ca0*/  FADD R7, R2, -R5 ;  /* 0x8000000502077221 */ /* 0x024fc80000000000 */
[----:B------:R-:W-:-:S07]  /*0cb0*/  FFMA R6, R7, R7, R6 ;  /* 0x0000000707067223 */ /* 0x000fce0000000006 */
.L_x_34:
[----:B------:R-:W0:Y:S01]  /*0cc0*/  LDC.64 R4, c[0x0][0x3a8] ;  /* 0x0000ea00ff047b82 */ /* 0x000e220000000a00 */
[----:B------:R-:W1:Y:S02]  /*0cd0*/  LDCU UR4, c[0x0][0x39c] ;  /* 0x00007380ff0477ac */ /* 0x000e640008000800 */
[----:B-1----:R-:W-:-:S04]  /*0ce0*/  IMAD R3, R0, UR4, R3 ;  /* 0x0000000400037c24 */ /* 0x002fc8000f8e0203 */
[----:B0-----:R-:W-:-:S05]  /*0cf0*/  IMAD.WIDE.U32 R2, R3, 0x4, R4 ;  /* 0x0000000403027825 */ /* 0x001fca00078e0004 */
[----:B------:R-:W-:Y:S01]  /*0d00*/  STG.E desc[UR18][R2.64], R6 ;  /* 0x0000000602007986 */ /* 0x000fe2000c101912 */
[----:B------:R-:W-:Y:S05]  /*0d10*/  EXIT ;  /* 0x000000000000794d */ /* 0x000fea0003800000 */
.L_x_39:
        /* <DEDUP_REMOVED lines=14> */
.L_x_57:


//--------------------- .text._Z17compute_distancesPfiiS_iiiS_ --------------------------
	.section	.text._Z17compute_distancesPfiiS_iiiS_,"ax",@progbits
	.align	128
        .global         _Z17compute_distancesPfiiS_iiiS_
        .type           _Z17compute_distancesPfiiS_iiiS_,@function
        .size           _Z17compute_distancesPfiiS_iiiS_,(.L_x_58 - _Z17compute_distancesPfiiS_iiiS_)
        .other          _Z17compute_distancesPfiiS_iiiS_,@"STO_CUDA_ENTRY STV_DEFAULT"
_Z17compute_distancesPfiiS_iiiS_:
.text._Z17compute_distancesPfiiS_iiiS_:
[----:B------:R-:W-:Y:S01]  /*0000*/  LDC R1, c[0x0][0x37c] ;  /* 0x0000df00ff017b82 */ /* 0x000fe20000000800 */
[----:B------:R-:W0:Y:S01]  /*0010*/  S2R R4, SR_CTAID.Y ;  /* 0x0000000000047919 */ /* 0x000e220000002600 */
[----:B------:R-:W1:Y:S06]  /*0020*/  LDCU UR5, c[0x0][0x3a0] ;  /* 0x00007400ff0577ac */ /* 0x000e6c0008000800 */
[----:B------:R-:W2:Y:S01]  /*0030*/  LDC R20, c[0x0][0x38c] ;  /* 0x0000e300ff147b82 */ /* 0x000ea20000000800 */
[----:B------:R-:W-:Y:S01]  /*0040*/  HFMA2 R15, -RZ, RZ, 0, 0 ;  /* 0x00000000ff0f7431 */ /* 0x000fe200000001ff */
[----:B------:R-:W3:Y:S01]  /*0050*/  S2R R5, SR_CTAID.X ;  /* 0x0000000000057919 */ /* 0x000ee20000002500 */
[----:B------:R-:W-:Y:S01]  /*0060*/  UMOV UR4, 0x400 ;  /* 0x0000040000047882 */ /* 0x000fe20000000000 */
[----:B------:R-:W4:Y:S01]  /*0070*/  LDCU.64 UR8, c[0x0][0x358] ;  /* 0x00006b00ff0877ac */ /* 0x000f220008000a00 */
[----:B------:R-:W5:Y:S03]  /*0080*/  S2R R0, SR_TID.X ;  /* 0x0000000000007919 */ /* 0x000f660000002100 */
[----:B------:R-:W4:Y:S01]  /*0090*/  S2UR UR6, SR_CgaCtaId ;  /* 0x00000000000679c3 */ /* 0x000f220000008800 */
[----:B------:R-:W5:Y:S07]  /*00a0*/  S2R R9, SR_TID.Y ;  /* 0x0000000000097919 */ /* 0x000f6e0000002200 */
[----:B------:R-:W5:Y:S01]  /*00b0*/  LDC R18, c[0x0][0x39c] ;  /* 0x0000e700ff127b82 */ /* 0x000f620000000800 */
[----:B-1----:R-:W-:-:S06]  /*00c0*/  UIADD3 UR5, UPT, UPT, UR5, -0x1, URZ ;  /* 0xffffffff05057890 */ /* 0x002fcc000fffe0ff */
[C---:B--2---:R-:W-:Y:S01]  /*00d0*/  IMAD R3, R20.reuse, UR5, RZ ;  /* 0x0000000514037c24 */ /* 0x044fe2000f8e02ff */
[----:B------:R-:W-:-:S04]  /*00e0*/  SHF.L.U32 R6, R20, 0x4, RZ ;  /* 0x0000000414067819 */ /* 0x000fc800000006ff */
[----:B------:R-:W-:Y:S02]  /*00f0*/  ISETP.GE.AND P0, PT, R3, RZ, PT ;  /* 0x000000ff0300720c */ /* 0x000fe40003f06270 */
[----:B0-----:R-:W-:Y:S01]  /*0100*/  SHF.L.U32 R4, R4, 0x4, RZ ;  /* 0x0000000404047819 */ /* 0x001fe200000006ff */
[----:B----4-:R-:W-:Y:S01]  /*0110*/  ULEA UR7, UR6, UR4, 0x18 ;  /* 0x0000000406077291 */ /* 0x010fe2000f8ec0ff */
[----:B---3--:R-:W-:Y:S02]  /*0120*/  SHF.L.U32 R5, R5, 0x4, RZ ;  /* 0x0000000405057819 */ /* 0x008fe400000006ff */
[----:B------:R-:W-:Y:S02]  /*0130*/  IADD3 R2, PT, PT, R4, R3, RZ ;  /* 0x0000000304027210 */ /* 0x000fe40007ffe0ff */
[----:B-----5:R-:W-:Y:S02]  /*0140*/  IADD3 R8, PT, PT, R5, R0, RZ ;  /* 0x0000000005087210 */ /* 0x020fe40007ffe0ff */
[----:B------:R-:W-:-:S02]  /*0150*/  SHF.L.U32 R7, R18, 0x4, RZ ;  /* 0x0000000412077819 */ /* 0x000fc400000006ff */
[----:B------:R0:W-:Y:S01]  /*0160*/  STS [UR7+0x810], R2 ;  /* 0x00081002ff007988 */ /* 0x0001e20008000807 */
[----:B------:R-:W-:-:S03]  /*0170*/  IADD3 R10, PT, PT, R4, R9, RZ ;  /* 0x00000009040a7210 */ /* 0x000fc60007ffe0ff */
[----:B------:R0:W-:Y:S01]  /*0180*/  STS.128 [UR7+0x800], R4 ;  /* 0x00080004ff007988 */ /* 0x0001e20008000c07 */
[----:B------:R-:W-:Y:S05]  /*0190*/  @!P0 BRA `(.L_x_40) ;  /* 0x0000000800408947 */ /* 0x000fea0003800000 */
[-C--:B------:R-:W-:Y:S01]  /*01a0*/  IABS R11, R20.reuse ;  /* 0x00000014000b7213 */ /* 0x080fe20000000000 */
[----:B------:R-:W1:Y:S01]  /*01b0*/  LDCU UR5, c[0x0][0x398] ;  /* 0x00007300ff0577ac */ /* 0x000e620008000800 */
[----:B------:R-:W2:Y:S01]  /*01c0*/  LDC R12, c[0x0][0x38c] ;  /* 0x0000e300ff0c7b82 */ /* 0x000ea20000000800 */
[----:B------:R-:W-:Y:S01]  /*01d0*/  IMAD.MOV.U32 R13, RZ, RZ, R4 ;  /* 0x000000ffff0d7224 */ /* 0x000fe200078e0004 */
[----:B0-----:R-:W0:Y:S01]  /*01e0*/  I2F.RP R6, R11 ;  /* 0x0000000b00067306 */ /* 0x001e220000209400 */
[----:B------:R-:W3:Y:S01]  /*01f0*/  LDCU UR10, c[0x0][0x388] ;  /* 0x00007100ff0a77ac */ /* 0x000ee20008000800 */
[----:B------:R-:W-:Y:S01]  /*0200*/  MOV R14, R5 ;  /* 0x00000005000e7202 */ /* 0x000fe20000000f00 */
[C---:B------:R-:W-:Y:S01]  /*0210*/  IMAD R20, R9.reuse, R20, R0 ;  /* 0x0000001409147224 */ /* 0x040fe200078e0200 */
[----:B------:R-:W-:Y:S01]  /*0220*/  LEA R21, R9, UR7, 0x6 ;  /* 0x0000000709157c11 */ /* 0x000fe2000f8e30ff */
[----:B------:R-:W-:Y:S01]  /*0230*/  UIADD3 UR4, UPT, UPT, UR4, 0x400, URZ ;  /* 0x0000040004047890 */ /* 0x000fe2000fffe0ff */
[----:B------:R-:W4:Y:S01]  /*0240*/  LDC.64 R2, c[0x0][0x380] ;  /* 0x0000e000ff027b82 */ /* 0x000f220000000a00 */
[----:B------:R-:W-:Y:S01]  /*0250*/  IADD3 R4, PT, PT, R13, R0, RZ ;  /* 0x000000000d047210 */ /* 0x000fe20007ffe0ff */
[----:B------:R-:W2:Y:S01]  /*0260*/  LDCU UR12, c[0x0][0x398] ;  /* 0x00007300ff0c77ac */ /* 0x000ea20008000800 */
[----:B------:R-:W-:Y:S01]  /*0270*/  LEA R19, R0, R21, 0x2 ;  /* 0x0000001500137211 */ /* 0x000fe200078e10ff */
[----:B------:R-:W-:Y:S01]  /*0280*/  IMAD R21, R9, -0x3c, R21 ;  /* 0xffffffc409157824 */ /* 0x000fe200078e0215 */
[----:B------:R-:W-:Y:S01]  /*0290*/  MOV R15, RZ ;  /* 0x000000ff000f7202 */ /* 0x000fe20000000f00 */
[----:B------:R-:W-:Y:S01]  /*02a0*/  ULEA UR4, UR6, UR4, 0x18 ;  /* 0x0000000406047291 */ /* 0x000fe2000f8ec0ff */
[----:B------:R-:W2:Y:S01]  /*02b0*/  LDCU UR11, c[0x0][0x3a0] ;  /* 0x00007400ff0b77ac */ /* 0x000ea20008000800 */
[----:B0-----:R-:W0:Y:S01]  /*02c0*/  MUFU.RCP R6, R6 ;  /* 0x0000000600067308 */ /* 0x001e220000001000 */
[----:B-1----:R-:W-:-:S02]  /*02d0*/  ISETP.GE.AND P0, PT, R8, UR5, PT ;  /* 0x0000000508007c0c */ /* 0x002fc4000bf06270 */
[----:B---3--:R-:W-:Y:S02]  /*02e0*/  ISETP.GE.AND P1, PT, R4, UR10, PT ;  /* 0x0000000a04007c0c */ /* 0x008fe4000bf26270 */
[----:B------:R-:W-:Y:S02]  /*02f0*/  ISETP.LT.AND P0, PT, R10, UR10, !P0 ;  /* 0x0000000a0a007c0c */ /* 0x000fe4000c701270 */
[----:B0-----:R-:W-:Y:S02]  /*0300*/  IADD3 R16, PT, PT, R6, 0xffffffe, RZ ;  /* 0x0ffffffe06107810 */ /* 0x001fe40007ffe0ff */
[----:B------:R-:W0:Y:S02]  /*0310*/  LDC.64 R6, c[0x0][0x390] ;  /* 0x0000e400ff067b82 */ /* 0x000e240000000a00 */
[----:B------:R1:W3:Y:S02]  /*0320*/  F2I.FTZ.U32.TRUNC.NTZ R17, R16 ;  /* 0x0000001000117305 */ /* 0x0002e4000021f000 */
[----:B-1----:R-:W-:-:S02]  /*0330*/  MOV R16, RZ ;  /* 0x000000ff00107202 */ /* 0x002fc40000000f00 */
[----:B---3--:R-:W-:-:S05]  /*0340*/  IADD3 R22, PT, PT, RZ, -R17, RZ ;  /* 0x80000011ff167210 */ /* 0x008fca0007ffe0ff */
[----:B------:R-:W-:Y:S01]  /*0350*/  IMAD R5, R22, R11, RZ ;  /* 0x0000000b16057224 */ /* 0x000fe200078e02ff */
[----:B------:R-:W-:-:S03]  /*0360*/  LEA R22, R0, UR4, 0x2 ;  /* 0x0000000400167c11 */ /* 0x000fc6000f8e10ff */
[----:B------:R-:W-:-:S04]  /*0370*/  IMAD.HI.U32 R16, R17, R5, R16 ;  /* 0x0000000511107227 */ /* 0x000fc800078e0010 */
[C---:B------:R-:W-:Y:S02]  /*0380*/  IMAD R17, R9.reuse, R18, R0 ;  /* 0x0000001209117224 */ /* 0x040fe400078e0200 */
[----:B--2-4-:R-:W-:-:S07]  /*0390*/  IMAD R18, R9, 0x40, R22 ;  /* 0x0000004009127824 */ /* 0x014fce00078e0216 */
.L_x_48:
[----:B------:R-:W-:Y:S01]  /*03a0*/  IABS R5, R13 ;  /* 0x0000000d00057213 */ /* 0x000fe20000000000 */
[----:B------:R-:W-:Y:S01]  /*03b0*/  BSSY.RECONVERGENT B0, `(.L_x_41) ;  /* 0x0000022000007945 */ /* 0x000fe20003800200 */
[----:B----4-:R-:W-:-:S03]  /*03c0*/  IABS R23, R12 ;  /* 0x0000000c00177213 */ /* 0x010fc60000000000 */
[----:B------:R-:W-:-:S05]  /*03d0*/  IMAD.HI.U32 R4, R16, R5, RZ ;  /* 0x0000000510047227 */ /* 0x000fca00078e00ff */
[----:B------:R-:W-:-:S05]  /*03e0*/  IADD3 R24, PT, PT, -R4, RZ, RZ ;  /* 0x000000ff04187210 */ /* 0x000fca0007ffe1ff */
[----:B------:R-:W-:Y:S01]  /*03f0*/  IMAD R24, R23, R24, R5 ;  /* 0x0000001817187224 */ /* 0x000fe200078e0205 */
[----:B------:R-:W-:-:S04]  /*0400*/  LOP3.LUT R5, R13, R12, RZ, 0x3c, !PT ;  /* 0x0000000c0d057212 */ /* 0x000fc800078e3cff */
[----:B------:R-:W-:Y:S02]  /*0410*/  ISETP.GT.U32.AND P4, PT, R11, R24, PT ;  /* 0x000000180b00720c */ /* 0x000fe40003f84070 */
[----:B------:R-:W-:-:S11]  /*0420*/  ISETP.GE.AND P3, PT, R5, RZ, PT ;  /* 0x000000ff0500720c */ /* 0x000fd60003f66270 */
[----:B------:R-:W-:Y:S01]  /*0430*/  @!P4 IADD3 R24, PT, PT, R24, -R23, RZ ;  /* 0x800000171818c210 */ /* 0x000fe20007ffe0ff */
[----:B------:R-:W-:Y:S01]  /*0440*/  IMAD.MOV.U32 R23, RZ, RZ, RZ ;  /* 0x000000ffff177224 */ /* 0x000fe200078e00ff */
[----:B------:R-:W-:Y:S02]  /*0450*/  @!P4 IADD3 R4, PT, PT, R4, 0x1, RZ ;  /* 0x000000010404c810 */ /* 0x000fe40007ffe0ff */
[----:B------:R-:W-:Y:S02]  /*0460*/  ISETP.GE.U32.AND P2, PT, R24, R11, PT ;  /* 0x0000000b1800720c */ /* 0x000fe40003f46070 */
[----:B------:R-:W-:-:S11]  /*0470*/  ISETP.NE.AND P4, PT, R12, RZ, PT ;  /* 0x000000ff0c00720c */ /* 0x000fd60003f85270 */
[----:B------:R-:W-:-:S04]  /*0480*/  @P2 IADD3 R4, PT, PT, R4, 0x1, RZ ;  /* 0x0000000104042810 */ /* 0x000fc80007ffe0ff */
[----:B------:R-:W-:Y:S02]  /*0490*/  @!P3 IADD3 R4, PT, PT, -R4, RZ, RZ ;  /* 0x000000ff0404b210 */ /* 0x000fe40007ffe1ff */
[----:B------:R-:W-:-:S04]  /*04a0*/  @!P4 LOP3.LUT R4, RZ, R12, RZ, 0x33, !PT ;  /* 0x0000000cff04c212 */ /* 0x000fc800078e33ff */
[----:B------:R-:W-:-:S04]  /*04b0*/  IADD3 R4, PT, PT, R4, R9, RZ ;  /* 0x0000000904047210 */ /* 0x000fc80007ffe0ff */
[----:B------:R-:W-:-:S13]  /*04c0*/  ISETP.GE.AND P2, PT, R4, UR11, PT ;  /* 0x0000000b04007c0c */ /* 0x000fda000bf46270 */
[----:B---3--:R-:W-:Y:S05]  /*04d0*/  @P2 BRA `(.L_x_42) ;  /* 0x0000000000382947 */ /* 0x008fea0003800000 */
[----:B------:R-:W-:Y:S01]  /*04e0*/  BSSY.RECONVERGENT B1, `(.L_x_43) ;  /* 0x0000006000017945 */ /* 0x000fe20003800200 */
[----:B------:R-:W-:-:S03]  /*04f0*/  MOV R4, RZ ;  /* 0x000000ff00047202 */ /* 0x000fc60000000f00 */
[----:B------:R-:W-:Y:S05]  /*0500*/  @P1 BRA `(.L_x_44) ;  /* 0x00000000000c1947 */ /* 0x000fea0003800000 */
[----:B------:R-:W-:-:S05]  /*0510*/  IADD3 R5, PT, PT, R20, R13, RZ ;  /* 0x0000000d14057210 */ /* 0x000fca0007ffe0ff */
[----:B------:R-:W-:-:S06]  /*0520*/  IMAD.WIDE R4, R5, 0x4, R2 ;  /* 0x0000000405047825 */ /* 0x000fcc00078e0202 */
[----:B------:R1:W5:Y:S02]  /*0530*/  LDG.E R4, desc[UR8][R4.64] ;  /* 0x0000000804047981 */ /* 0x000364000c1e1900 */
.L_x_44:
[----:B------:R-:W-:Y:S05]  /*0540*/  BSYNC.RECONVERGENT B1 ;  /* 0x0000000000017941 */ /* 0x000fea0003800200 */
.L_x_43:
[----:B-----5:R2:W-:Y:S01]  /*0550*/  STS [R19], R4 ;  /* 0x0000000413007388 */ /* 0x0205e20000000800 */
[----:B------:R-:W-:-:S13]  /*0560*/  ISETP.GE.AND P2, PT, R8, UR12, PT ;  /* 0x0000000c08007c0c */ /* 0x000fda000bf46270 */
[----:B--2---:R-:W-:Y:S05]  /*0570*/  @P2 BRA `(.L_x_45) ;  /* 0x0000000000142947 */ /* 0x004fea0003800000 */
[----:B-1----:R-:W-:-:S05]  /*0580*/  IADD3 R5, PT, PT, R17, R14, RZ ;  /* 0x0000000e11057210 */ /* 0x002fca0007ffe0ff */
[----:B0-----:R-:W-:-:S05]  /*0590*/  IMAD.WIDE R4, R5, 0x4, R6 ;  /* 0x0000000405047825 */ /* 0x001fca00078e0206 */
[----:B------:R2:W5:Y:S01]  /*05a0*/  LDG.E R23, desc[UR8][R4.64] ;  /* 0x0000000804177981 */ /* 0x000562000c1e1900 */
[----:B------:R-:W-:Y:S05]  /*05b0*/  BRA `(.L_x_45) ;  /* 0x0000000000047947 */ /* 0x000fea0003800000 */
.L_x_42:
[----:B------:R3:W-:Y:S02]  /*05c0*/  STS [R19], RZ ;  /* 0x000000ff13007388 */ /* 0x0007e40000000800 */
.L_x_45:
[----:B------:R-:W-:Y:S05]  /*05d0*/  BSYNC.RECONVERGENT B0 ;  /* 0x0000000000007941 */ /* 0x000fea0003800200 */
.L_x_41:
[----:B-----5:R4:W-:Y:S01]  /*05e0*/  STS [R18], R23 ;  /* 0x0000001712007388 */ /* 0x0209e20000000800 */
[----:B------:R-:W-:Y:S01]  /*05f0*/  BSSY.RECONVERGENT B0, `(.L_x_46) ;  /* 0x0000043000007945 */ /* 0x000fe20003800200 */
[----:B------:R-:W-:Y:S06]  /*0600*/  BAR.SYNC.DEFER_BLOCKING 0x0 ;  /* 0x0000000000007b1d */ /* 0x000fec0000010000 */
[----:B------:R-:W-:Y:S05]  /*0610*/  @!P0 BRA `(.L_x_47) ;  /* 0x0000000400008947 */ /* 0x000fea0003800000 */
[----:B-12---:R-:W-:Y:S04]  /*0620*/  LDS R5, [R21] ;  /* 0x0000000015057984 */ /* 0x006fe80000000800 */
[----:B------:R-:W1:Y:S04]  /*0630*/  LDS R24, [R22] ;  /* 0x0000000016187984 */ /* 0x000e680000000800 */
[----:B------:R-:W-:Y:S04]  /*0640*/  LDS R4, [R21+0x40] ;  /* 0x0000400015047984 */ /* 0x000fe80000000800 */
[----:B----4-:R-:W-:Y:S04]  /*0650*/  LDS R23, [R21+0x80] ;  /* 0x0000800015177984 */ /* 0x010fe80000000800 */
[----:B------:R-:W-:Y:S04]  /*0660*/  LDS R25, [R21+0xc0] ;  /* 0x0000c00015197984 */ /* 0x000fe80000000800 */
[----:B------:R-:W2:Y:S01]  /*0670*/  LDS R26, [R22+0xc0] ;  /* 0x0000c000161a7984 */ /* 0x000ea20000000800 */
[----:B-1----:R-:W-:-:S03]  /*0680*/  FADD R24, R5, -R24 ;  /* 0x8000001805187221 */ /* 0x002fc60000000000 */
[----:B------:R-:W1:Y:S01]  /*0690*/  LDS R5, [R22+0x40] ;  /* 0x0000400016057984 */ /* 0x000e620000000800 */
[----:B------:R-:W-:-:S03]  /*06a0*/  FFMA R15, R24, R24, R15 ;  /* 0x00000018180f7223 */ /* 0x000fc6000000000f */
[----:B------:R-:W4:Y:S01]  /*06b0*/  LDS R24, [R22+0x80] ;  /* 0x0000800016187984 */ /* 0x000f220000000800 */
[----:B--2---:R-:W-:-:S03]  /*06c0*/  FADD R26, R25, -R26 ;  /* 0x8000001a191a7221 */ /* 0x004fc60000000000 */
[----:B------:R-:W-:Y:S01]  /*06d0*/  LDS R25, [R21+0x180] ;  /* 0x0001800015197984 */ /* 0x000fe20000000800 */
[----:B-1----:R-:W-:-:S03]  /*06e0*/  FADD R4, R4, -R5 ;  /* 0x8000000504047221 */ /* 0x002fc60000000000 */
[----:B------:R-:W-:Y:S01]  /*06f0*/  LDS R5, [R22+0x100] ;  /* 0x0001000016057984 */ /* 0x000fe20000000800 */
[----:B----4-:R-:W-:Y:S01]  /*0700*/  FADD R24, R23, -R24 ;  /* 0x8000001817187221 */ /* 0x010fe20000000000 */
[----:B------:R-:W-:Y:S02]  /*0710*/  FFMA R15, R4, R4, R15 ;  /* 0x00000004040f7223 */ /* 0x000fe4000000000f */
[----:B------:R-:W-:Y:S02]  /*0720*/  LDS R23, [R21+0x140] ;  /* 0x0001400015177984 */ /* 0x000fe40000000800 */
[----:B------:R-:W-:Y:S02]  /*0730*/  FFMA R15, R24, R24, R15 ;  /* 0x00000018180f7223 */ /* 0x000fe4000000000f */
[----:B------:R-:W1:Y:S02]  /*0740*/  LDS R4, [R21+0x100] ;  /* 0x0001000015047984 */ /* 0x000e640000000800 */
[----:B------:R-:W-:-:S02]  /*0750*/  FFMA R15, R26, R26, R15 ;  /* 0x0000001a1a0f7223 */ /* 0x000fc4000000000f */
[----:B------:R-:W2:Y:S04]  /*0760*/  LDS R24, [R22+0x140] ;  /* 0x0001400016187984 */ /* 0x000ea80000000800 */
[----:B------:R-:W4:Y:S01]  /*0770*/  LDS R26, [R22+0x180] ;  /* 0x00018000161a7984 */ /* 0x000f220000000800 */
[----:B-1----:R-:W-:-:S03]  /*0780*/  FADD R4, R4, -R5 ;  /* 0x8000000504047221 */ /* 0x002fc60000000000 */
[----:B------:R-:W-:Y:S01]  /*0790*/  LDS R5, [R22+0x1c0] ;  /* 0x0001c00016057984 */ /* 0x000fe20000000800 */
[----:B--2---:R-:W-:Y:S01]  /*07a0*/  FADD R24, R23, -R24 ;  /* 0x8000001817187221 */ /* 0x004fe20000000000 */
[----:B------:R-:W-:Y:S02]  /*07b0*/  FFMA R15, R4, R4, R15 ;  /* 0x00000004040f7223 */ /* 0x000fe4000000000f */
[----:B------:R-:W-:Y:S01]  /*07c0*/  LDS R23, [R21+0x200] ;  /* 0x0002000015177984 */ /* 0x000fe20000000800 */
[----:B----4-:R-:W-:Y:S01]  /*07d0*/  FADD R26, R25, -R26 ;  /* 0x8000001a191a7221 */ /* 0x010fe20000000000 */
[----:B------:R-:W-:Y:S02]  /*07e0*/  FFMA R15, R24, R24, R15 ;  /* 0x00000018180f7223 */ /* 0x000fe4000000000f */
[----:B------:R-:W1:Y:S02]  /*07f0*/  LDS R4, [R21+0x1c0] ;  /* 0x0001c00015047984 */ /* 0x000e640000000800 */
[----:B------:R-:W-:-:S02]  /*0800*/  FFMA R15, R26, R26, R15 ;  /* 0x0000001a1a0f7223 */ /* 0x000fc4000000000f */
[----:B------:R-:W2:Y:S04]  /*0810*/  LDS R24, [R22+0x200] ;  /* 0x0002000016187984 */ /* 0x000ea80000000800 */
[----:B------:R-:W-:Y:S04]  /*0820*/  LDS R25, [R21+0x240] ;  /* 0x0002400015197984 */ /* 0x000fe80000000800 */
[----:B------:R-:W4:Y:S01]  /*0830*/  LDS R26, [R22+0x240] ;  /* 0x00024000161a7984 */ /* 0x000f220000000800 */
[----:B-1----:R-:W-:-:S03]  /*0840*/  FADD R4, R4, -R5 ;  /* 0x8000000504047221 */ /* 0x002fc60000000000 */
[----:B------:R-:W-:Y:S01]  /*0850*/  LDS R5, [R22+0x280] ;  /* 0x0002800016057984 */ /* 0x000fe20000000800 */
[----:B--2---:R-:W-:Y:S01]  /*0860*/  FADD R24, R23, -R24 ;  /* 0x8000001817187221 */ /* 0x004fe20000000000 */
[----:B------:R-:W-:Y:S02]  /*0870*/  FFMA R15, R4, R4, R15 ;  /* 0x00000004040f7223 */ /* 0x000fe4000000000f */
[----:B------:R-:W-:Y:S02]  /*0880*/  LDS R23, [R21+0x2c0] ;  /* 0x0002c00015177984 */ /* 0x000fe40000000800 */
[----:B------:R-:W-:Y:S02]  /*0890*/  FFMA R15, R24, R24, R15 ;  /* 0x00000018180f7223 */ /* 0x000fe4000000000f */
[----:B------:R-:W1:Y:S01]  /*08a0*/  LDS R4, [R21+0x280] ;  /* 0x0002800015047984 */ /* 0x000e620000000800 */
[----:B----4-:R-:W-:-:S03]  /*08b0*/  FADD R26, R25, -R26 ;  /* 0x8000001a191a7221 */ /* 0x010fc60000000000 */
[----:B------:R-:W2:Y:S01]  /*08c0*/  LDS R24, [R22+0x2c0] ;  /* 0x0002c00016187984 */ /* 0x000ea20000000800 */
[----:B------:R-:W-:-:S03]  /*08d0*/  FFMA R15, R26, R26, R15 ;  /* 0x0000001a1a0f7223 */ /* 0x000fc6000000000f */
        /* <DEDUP_REMOVED lines=14> */
[----:B-1----:R-:W-:-:S04]  /*09c0*/  FADD R4, R4, -R5 ;  /* 0x8000000504047221 */ /* 0x002fc80000000000 */
[----:B------:R-:W-:Y:S01]  /*09d0*/  FFMA R15, R4, R4, R15 ;  /* 0x00000004040f7223 */ /* 0x000fe2000000000f */
[----:B--2---:R-:W-:-:S04]  /*09e0*/  FADD R24, R23, -R24 ;  /* 0x8000001817187221 */ /* 0x004fc80000000000 */
[----:B------:R-:W-:Y:S01]  /*09f0*/  FFMA R15, R24, R24, R15 ;  /* 0x00000018180f7223 */ /* 0x000fe2000000000f */
[----:B----4-:R-:W-:-:S04]  /*0a00*/  FADD R26, R25, -R26 ;  /* 0x8000001a191a7221 */ /* 0x010fc80000000000 */
[----:B------:R-:W-:-:S07]  /*0a10*/  FFMA R15, R26, R26, R15 ;  /* 0x0000001a1a0f7223 */ /* 0x000fce000000000f */
.L_x_47:
[----:B------:R-:W-:Y:S05]  /*0a20*/  BSYNC.RECONVERGENT B0 ;  /* 0x0000000000007941 */ /* 0x000fea0003800200 */
.L_x_46:
[----:B------:R-:W-:Y:S06]  /*0a30*/  BAR.SYNC.DEFER_BLOCKING 0x0 ;  /* 0x0000000000007b1d */ /* 0x000fec0000010000 */
[----:B-12---:R-:W1:Y:S04]  /*0a40*/  LDS.64 R4, [UR7+0x808] ;  /* 0x00080807ff047984 */ /* 0x006e680008000a00 */
[----:B------:R-:W2:Y:S01]  /*0a50*/  LDS R24, [UR7+0x810] ;  /* 0x00081007ff187984 */ /* 0x000ea20008000800 */
[----:B-1----:R-:W-:-:S02]  /*0a60*/  IADD3 R13, PT, PT, R4, R13, RZ ;  /* 0x0000000d040d7210 */ /* 0x002fc40007ffe0ff */
[----:B------:R-:W-:Y:S02]  /*0a70*/  IADD3 R14, PT, PT, R14, R5, RZ ;  /* 0x000000050e0e7210 */ /* 0x000fe40007ffe0ff */
[----:B--2---:R-:W-:-:S13]  /*0a80*/  ISETP.GT.AND P2, PT, R13, R24, PT ;  /* 0x000000180d00720c */ /* 0x004fda0003f44270 */
[----:B------:R-:W-:Y:S05]  /*0a90*/  @!P2 BRA `(.L_x_48) ;  /* 0xfffffff80040a947 */ /* 0x000fea000383ffff */
.L_x_40:
[----:B------:R-:W1:Y:S01]  /*0aa0*/  LDCU UR4, c[0x0][0x398] ;  /* 0x00007300ff0477ac */ /* 0x000e620008000800 */
[----:B------:R-:W2:Y:S01]  /*0ab0*/  LDCU UR5, c[0x0][0x388] ;  /* 0x00007100ff0577ac */ /* 0x000ea20008000800 */
[----:B-1----:R-:W-:-:S04]  /*0ac0*/  ISETP.GE.AND P0, PT, R8, UR4, PT ;  /* 0x0000000408007c0c */ /* 0x002fc8000bf06270 */
[----:B--2---:R-:W-:-:S13]  /*0ad0*/  ISETP.GE.OR P0, PT, R10, UR5, P0 ;  /* 0x000000050a007c0c */ /* 0x004fda0008706670 */
[----:B------:R-:W-:Y:S05]  /*0ae0*/  @P0 EXIT ;  /* 0x000000000000094d */ /* 0x000fea0003800000 */
[----:B------:R-:W1:Y:S01]  /*0af0*/  S2UR UR5, SR_CgaCtaId ;  /* 0x00000000000579c3 */ /* 0x000e620000008800 */
[----:B------:R-:W-:-:S07]  /*0b00*/  UMOV UR4, 0x400 ;  /* 0x0000040000047882 */ /* 0x000fce0000000000 */
[----:B0-----:R-:W0:Y:S01]  /*0b10*/  LDC.64 R2, c[0x0][0x3a8] ;  /* 0x0000ea00ff027b82 */ /* 0x001e220000000a00 */
[----:B-1----:R-:W-:-:S09]  /*0b20*/  ULEA UR4, UR5, UR4, 0x18 ;  /* 0x0000000405047291 */ /* 0x002fd2000f8ec0ff */
[----:B------:R-:W1:Y:S02]  /*0b30*/  LDS.64 R4, [UR4+0x800] ;  /* 0x00080004ff047984 */ /* 0x000e640008000a00 */
[----:B------:R-:W2:Y:S01]  /*0b40*/  LDCU UR4, c[0x0][0x39c] ;  /* 0x00007380ff0477ac */ /* 0x000ea20008000800 */
[----:B-1----:R-:W-:Y:S02]  /*0b50*/  IADD3 R9, PT, PT, R9, R4, RZ ;  /* 0x0000000409097210 */ /* 0x002fe40007ffe0ff */
[----:B------:R-:W-:-:S05]  /*0b60*/  IADD3 R0, PT, PT, R0, R5, RZ ;  /* 0x0000000500007210 */ /* 0x000fca0007ffe0ff */
[----:B--2---:R-:W-:-:S04]  /*0b70*/  IMAD R9, R9, UR4, R0 ;  /* 0x0000000409097c24 */ /* 0x004fc8000f8e0200 */
[----:B0-----:R-:W-:-:S05]  /*0b80*/  IMAD.WIDE R2, R9, 0x4, R2 ;  /* 0x0000000409027825 */ /* 0x001fca00078e0202 */
[----:B------:R-:W-:Y:S01]  /*0b90*/  STG.E desc[UR8][R2.64], R15 ;  /* 0x0000000f02007986 */ /* 0x000fe2000c101908 */
[----:B------:R-:W-:Y:S05]  /*0ba0*/  EXIT ;  /* 0x000000000000794d */ /* 0x000fea0003800000 */
.L_x_49:
        /* <DEDUP_REMOVED lines=13> */
.L_x_58:


//--------------------- .nv.shared.reserved.0     --------------------------
	.section	.nv.shared.reserved.0,"aw",@nobits
	.weak		__nv_reservedSMEM_offset_0_alias
	.size		__nv_reservedSMEM_offset_0_alias, 0, 64
	.other		__nv_reservedSMEM_offset_0_alias,@"STO_CUDA_RESERVED_SHARED STV_DEFAULT"
__nv_reservedSMEM_offset_0_alias:
	.zero		0
	.zero		64


//--------------------- .nv.shared._Z25add_reference_points_normPfiiiS_ --------------------------
	.section	.nv.shared._Z25add_reference_points_normPfiiiS_,"aw",@nobits
	.sectionflags	@""
	.align	4
.nv.shared._Z25add_reference_points_normPfiiiS_:
	.zero		1088


//--------------------- .nv.shared._Z17compute_distancesPfiiS_iiiS_ --------------------------
	.section	.nv.shared._Z17compute_distancesPfiiS_iiiS_,"aw",@nobits
	.sectionflags	@""
	.align	4
.nv.shared._Z17compute_distancesPfiiS_iiiS_:
	.zero		3092


//--------------------- .nv.constant0._Z30add_query_points_norm_and_sqrtPfiiiS_ --------------------------
	.section	.nv.constant0._Z30add_query_points_norm_and_sqrtPfiiiS_,"a",@progbits
	.sectionflags	@""
	.align	4
.nv.constant0._Z30add_query_points_norm_and_sqrtPfiiiS_:
	.zero		928


//--------------------- .nv.constant0._Z25add_reference_points_normPfiiiS_ --------------------------
	.section	.nv.constant0._Z25add_reference_points_normPfiiiS_,"a",@progbits
	.sectionflags	@""
	.align	4
.nv.constant0._Z25add_reference_points_normPfiiiS_:
	.zero		928


//--------------------- .nv.constant0._Z20compute_squared_normPfiiiS_ --------------------------
	.section	.nv.constant0._Z20compute_squared_normPfiiiS_,"a",@progbits
	.sectionflags	@""
	.align	4
.nv.constant0._Z20compute_squared_normPfiiiS_:
	.zero		928


//--------------------- .nv.constant0._Z12compute_sqrtPfiii --------------------------
	.section	.nv.constant0._Z12compute_sqrtPfiii,"a",@progbits
	.sectionflags	@""
	.align	4
.nv.constant0._Z12compute_sqrtPfiii:
	.zero		916


//--------------------- .nv.constant0._Z23modified_insertion_sortPfiPiiiii --------------------------
	.section	.nv.constant0._Z23modified_insertion_sortPfiPiiiii,"a",@progbits
	.sectionflags	@""
	.align	4
.nv.constant0._Z23modified_insertion_sortPfiPiiiii:
	.zero		936


//--------------------- .nv.constant0._Z24compute_distance_textureyiPfiiiS_ --------------------------
	.section	.nv.constant0._Z24compute_distance_textureyiPfiiiS_,"a",@progbits
	.sectionflags	@""
	.align	4
.nv.constant0._Z24compute_distance_textureyiPfiiiS_:
	.zero		944


//--------------------- .nv.constant0._Z17compute_distancesPfiiS_iiiS_ --------------------------
	.section	.nv.constant0._Z17compute_distancesPfiiS_iiiS_,"a",@progbits
	.sectionflags	@""
	.align	4
.nv.constant0._Z17compute_distancesPfiiS_iiiS_:
	.zero		944


//--------------------- SYMBOLS --------------------------

	.type		.nv.reservedSmem.offset0,@object
	.size		.nv.reservedSmem.offset0,0x4
	.type		.nv.reservedSmem.cap,@object
	.size		.nv.reservedSmem.cap,0x4
